	.target	sm_90a

	.elftype	@"ET_EXEC"


//--------------------- .note.nv.tkinfo           --------------------------
	.section	.note.nv.tkinfo,"",@"SHT_NOTE"
	.sectionflags	@"SHF_NOTE_NV_TKINFO"
	.tkinfo
        /*0018*/ 	.word	0x00000002
        /*0030*/ 	.string	""
        /*0030*/ 	.string	"ptxas"
        /*0030*/ 	.string	"Cuda compilation tools, release 13.0, V13.0.88"
        /*0030*/ 	.string	"Build cuda_13.0.r13.0/compiler.36424714_0"
        /*0030*/ 	.string	"-arch sm_90a -m 64 "



//--------------------- .note.nv.cuinfo           --------------------------
	.section	.note.nv.cuinfo,"",@"SHT_NOTE"
	.sectionflags	@"SHF_NOTE_NV_CUINFO"
        /*0018*/ 	.short	0x0002
        /*001a*/ 	.short	0x005a
        /*001c*/ 	.short	0x0082
	.zero		2


//--------------------- .nv.info                  --------------------------
	.section	.nv.info,"",@"SHT_CUDA_INFO"
	.align	4


	//----- nvinfo : EIATTR_REGCOUNT
	.align		4
        /*0000*/ 	.byte	0x04, 0x2f
        /*0002*/ 	.short	(.L_15 - .L_14)
	.align		4
.L_14:
        /*0004*/ 	.word	index@(_ZN7cutlass13device_kernelINS_4gemm6kernel13GemmUniversalIN4cute5tupleIJiiiiEEENS1_10collective13CollectiveMmaINS1_34MainloopSm90TmaGmmaWarpSpecializedILi2ENS5_IJNS4_1CILi4EEENSA_ILi2EEENSA_ILi1EEEEEENS1_35KernelTmaWarpSpecializedCooperativeEEENS5_IJNSA_ILi128EEESH_NSA_ILi64EEEEEENS_6half_tENS5_IJlSD_lEEESK_NS5_IJSD_llEEENS4_8TiledMMAINS4_8MMA_AtomIJNS4_4SM904GMMA26MMA_64x128x16_F32F16F16_SSILNSQ_5MajorE0ELSS_1ELNSQ_7ScaleInE1ELST_1EEEEEENS4_6LayoutINS5_IJSC_SD_SD_EEENS5_IJSD_NSA_ILi0EEESY_EEEEENS5_IJNS4_10UnderscoreES11_S11_EEEEENS4_23SM90_TMA_LOAD_MULTICASTENS4_14ComposedLayoutINS4_7SwizzleILi3ELi4ELi3EEENS4_18smem_ptr_flag_bitsILi16EEENSW_INS5_IJNSA_ILi8EEESI_EEENS5_IJSI_SD_EEEEEEEvNS4_8identityES14_NS15_IS17_S19_NSW_INS5_IJSI_S1A_EEENS5_IJSD_SI_EEEEEEEvS1F_EENS_8epilogue10collective6detail29Sm90TmaWarpSpecializedAdapterINS1M_15DefaultEpilogueISK_SL_SL_NS1L_6thread17LinearCombinationISK_Li1EffLNS1Q_9ScaleType4KindE0ELNS_15FloatRoundStyleE2ESK_EENS1_15EpilogueDefaultEEEEEvvEEEEvNT_6ParamsE)
        /*0008*/ 	.word	0x000000a8


	//----- nvinfo : EIATTR_FRAME_SIZE
	.align		4
.L_15:
        /*000c*/ 	.byte	0x04, 0x11
        /*000e*/ 	.short	(.L_17 - .L_16)
	.align		4
.L_16:
        /*0010*/ 	.word	index@(_ZN7cutlass13device_kernelINS_4gemm6kernel13GemmUniversalIN4cute5tupleIJiiiiEEENS1_10collective13CollectiveMmaINS1_34MainloopSm90TmaGmmaWarpSpecializedILi2ENS5_IJNS4_1CILi4EEENSA_ILi2EEENSA_ILi1EEEEEENS1_35KernelTmaWarpSpecializedCooperativeEEENS5_IJNSA_ILi128EEESH_NSA_ILi64EEEEEENS_6half_tENS5_IJlSD_lEEESK_NS5_IJSD_llEEENS4_8TiledMMAINS4_8MMA_AtomIJNS4_4SM904GMMA26MMA_64x128x16_F32F16F16_SSILNSQ_5MajorE0ELSS_1ELNSQ_7ScaleInE1ELST_1EEEEEENS4_6LayoutINS5_IJSC_SD_SD_EEENS5_IJSD_NSA_ILi0EEESY_EEEEENS5_IJNS4_10UnderscoreES11_S11_EEEEENS4_23SM90_TMA_LOAD_MULTICASTENS4_14ComposedLayoutINS4_7SwizzleILi3ELi4ELi3EEENS4_18smem_ptr_flag_bitsILi16EEENSW_INS5_IJNSA_ILi8EEESI_EEENS5_IJSI_SD_EEEEEEEvNS4_8identityES14_NS15_IS17_S19_NSW_INS5_IJSI_S1A_EEENS5_IJSD_SI_EEEEEEEvS1F_EENS_8epilogue10collective6detail29Sm90TmaWarpSpecializedAdapterINS1M_15DefaultEpilogueISK_SL_SL_NS1L_6thread17LinearCombinationISK_Li1EffLNS1Q_9ScaleType4KindE0ELNS_15FloatRoundStyleE2ESK_EENS1_15EpilogueDefaultEEEEEvvEEEEvNT_6ParamsE)
        /*0014*/ 	.word	0x00000000


	//----- nvinfo : EIATTR_MIN_STACK_SIZE
	.align		4
.L_17:
        /*0018*/ 	.byte	0x04, 0x12
        /*001a*/ 	.short	(.L_19 - .L_18)
	.align		4
.L_18:
        /*001c*/ 	.word	index@(_ZN7cutlass13device_kernelINS_4gemm6kernel13GemmUniversalIN4cute5tupleIJiiiiEEENS1_10collective13CollectiveMmaINS1_34MainloopSm90TmaGmmaWarpSpecializedILi2ENS5_IJNS4_1CILi4EEENSA_ILi2EEENSA_ILi1EEEEEENS1_35KernelTmaWarpSpecializedCooperativeEEENS5_IJNSA_ILi128EEESH_NSA_ILi64EEEEEENS_6half_tENS5_IJlSD_lEEESK_NS5_IJSD_llEEENS4_8TiledMMAINS4_8MMA_AtomIJNS4_4SM904GMMA26MMA_64x128x16_F32F16F16_SSILNSQ_5MajorE0ELSS_1ELNSQ_7ScaleInE1ELST_1EEEEEENS4_6LayoutINS5_IJSC_SD_SD_EEENS5_IJSD_NSA_ILi0EEESY_EEEEENS5_IJNS4_10UnderscoreES11_S11_EEEEENS4_23SM90_TMA_LOAD_MULTICASTENS4_14ComposedLayoutINS4_7SwizzleILi3ELi4ELi3EEENS4_18smem_ptr_flag_bitsILi16EEENSW_INS5_IJNSA_ILi8EEESI_EEENS5_IJSI_SD_EEEEEEEvNS4_8identityES14_NS15_IS17_S19_NSW_INS5_IJSI_S1A_EEENS5_IJSD_SI_EEEEEEEvS1F_EENS_8epilogue10collective6detail29Sm90TmaWarpSpecializedAdapterINS1M_15DefaultEpilogueISK_SL_SL_NS1L_6thread17LinearCombinationISK_Li1EffLNS1Q_9ScaleType4KindE0ELNS_15FloatRoundStyleE2ESK_EENS1_15EpilogueDefaultEEEEEvvEEEEvNT_6ParamsE)
        /*0020*/ 	.word	0x00000000
.L_19:


//--------------------- .nv.compat                --------------------------
	.section	.nv.compat,"",@"SHT_CUDA_COMPAT_INFO"
	.align	4
        /*0000*/ 	.byte	0x02, 0x09, 0x01, 0x00, 0x02, 0x02, 0x04, 0x00, 0x02, 0x05, 0x05, 0x00, 0x03, 0x07, 0x01, 0x01
        /*0010*/ 	.byte	0x02, 0x03, 0x01, 0x00, 0x02, 0x06, 0x01, 0x00, 0x04, 0x0b, 0x08, 0x00, 0x00, 0x00, 0x00, 0x00
        /*0020*/ 	.byte	0x00, 0x00, 0x00, 0x00


//--------------------- .nv.info._ZN7cutlass13device_kernelINS_4gemm6kernel13GemmUniversalIN4cute5tupleIJiiiiEEENS1_10collective13CollectiveMmaINS1_34MainloopSm90TmaGmmaWarpSpecializedILi2ENS5_IJNS4_1CILi4EEENSA_ILi2EEENSA_ILi1EEEEEENS1_35KernelTmaWarpSpecializedCooperativeEEENS5_IJNSA_ILi128EEESH_NSA_ILi64EEEEEENS_6half_tENS5_IJlSD_lEEESK_NS5_IJSD_llEEENS4_8TiledMMAINS4_8MMA_AtomIJNS4_4SM904GMMA26MMA_64x128x16_F32F16F16_SSILNSQ_5MajorE0ELSS_1ELNSQ_7ScaleInE1ELST_1EEEEEENS4_6LayoutINS5_IJSC_SD_SD_EEENS5_IJSD_NSA_ILi0EEESY_EEEEENS5_IJNS4_10UnderscoreES11_S11_EEEEENS4_23SM90_TMA_LOAD_MULTICASTENS4_14ComposedLayoutINS4_7SwizzleILi3ELi4ELi3EEENS4_18smem_ptr_flag_bitsILi16EEENSW_INS5_IJNSA_ILi8EEESI_EEENS5_IJSI_SD_EEEEEEEvNS4_8identityES14_NS15_IS17_S19_NSW_INS5_IJSI_S1A_EEENS5_IJSD_SI_EEEEEEEvS1F_EENS_8epilogue10collective6detail29Sm90TmaWarpSpecializedAdapterINS1M_15DefaultEpilogueISK_SL_SL_NS1L_6thread17LinearCombinationISK_Li1EffLNS1Q_9ScaleType4KindE0ELNS_15FloatRoundStyleE2ESK_EENS1_15EpilogueDefaultEEEEEvvEEEEvNT_6ParamsE --------------------------
	.section	.nv.info._ZN7cutlass13device_kernelINS_4gemm6kernel13GemmUniversalIN4cute5tupleIJiiiiEEENS1_10collective13CollectiveMmaINS1_34MainloopSm90TmaGmmaWarpSpecializedILi2ENS5_IJNS4_1CILi4EEENSA_ILi2EEENSA_ILi1EEEEEENS1_35KernelTmaWarpSpecializedCooperativeEEENS5_IJNSA_ILi128EEESH_NSA_ILi64EEEEEENS_6half_tENS5_IJlSD_lEEESK_NS5_IJSD_llEEENS4_8TiledMMAINS4_8MMA_AtomIJNS4_4SM904GMMA26MMA_64x128x16_F32F16F16_SSILNSQ_5MajorE0ELSS_1ELNSQ_7ScaleInE1ELST_1EEEEEENS4_6LayoutINS5_IJSC_SD_SD_EEENS5_IJSD_NSA_ILi0EEESY_EEEEENS5_IJNS4_10UnderscoreES11_S11_EEEEENS4_23SM90_TMA_LOAD_MULTICASTENS4_14ComposedLayoutINS4_7SwizzleILi3ELi4ELi3EEENS4_18smem_ptr_flag_bitsILi16EEENSW_INS5_IJNSA_ILi8EEESI_EEENS5_IJSI_SD_EEEEEEEvNS4_8identityES14_NS15_IS17_S19_NSW_INS5_IJSI_S1A_EEENS5_IJSD_SI_EEEEEEEvS1F_EENS_8epilogue10collective6detail29Sm90TmaWarpSpecializedAdapterINS1M_15DefaultEpilogueISK_SL_SL_NS1L_6thread17LinearCombinationISK_Li1EffLNS1Q_9ScaleType4KindE0ELNS_15FloatRoundStyleE2ESK_EENS1_15EpilogueDefaultEEEEEvvEEEEvNT_6ParamsE,"",@"SHT_CUDA_INFO"
	.sectionflags	@""
	.align	4


	//----- nvinfo : EIATTR_CUDA_API_VERSION
	.align		4
        /*0000*/ 	.byte	0x04, 0x37
        /*0002*/ 	.short	(.L_21 - .L_20)
.L_20:
        /*0004*/ 	.word	0x00000082


	//----- nvinfo : EIATTR_KPARAM_INFO
	.align		4
.L_21:
        /*0008*/ 	.byte	0x04, 0x17
        /*000a*/ 	.short	(.L_23 - .L_22)
.L_22:
        /*000c*/ 	.word	0x00000000
        /*0010*/ 	.short	0x0000
        /*0012*/ 	.short	0x0070
        /*0014*/ 	.byte	0x00, 0xf0, 0x01, 0x10


	//----- nvinfo : EIATTR_SPARSE_MMA_MASK
	.align		4
.L_23:
        /*0018*/ 	.byte	0x03, 0x50
        /*001a*/ 	.short	0x0000


	//----- nvinfo : EIATTR_MAXREG_COUNT
	.align		4
        /*001c*/ 	.byte	0x03, 0x1b
        /*001e*/ 	.short	0x00a8


	//----- nvinfo : EIATTR_NUM_BARRIERS
	.align		4
        /*0020*/ 	.byte	0x02, 0x4c
        /*0022*/ 	.byte	0x01
	.zero		1


	//----- nvinfo : EIATTR_EXTERNS
	.align		4
        /*0024*/ 	.byte	0x04, 0x0f
        /*0026*/ 	.short	(.L_25 - .L_24)


	//   ....[0]....
	.align		4
.L_24:
        /*0028*/ 	.word	index@(__assertfail)


	//----- nvinfo : EIATTR_MERCURY_ISA_VERSION
	.align		4
.L_25:
        /*002c*/ 	.byte	0x03, 0x5f
        /*002e*/ 	.short	0x0101


	//----- nvinfo : EIATTR_INT_WARP_WIDE_INSTR_OFFSETS
	.align		4
        /*0030*/ 	.byte	0x04, 0x31
        /*0032*/ 	.short	(.L_27 - .L_26)


	//   ....[0]....
.L_26:
        /*0034*/ 	.word	0x00000480


	//   ....[1]....
        /*0038*/ 	.word	0x00000490


	//   ....[2]....
        /*003c*/ 	.word	0x00000640


	//   ....[3]....
        /*0040*/ 	.word	0x00001ee0


	//----- nvinfo : EIATTR_COOP_GROUP_MASK_REGIDS
	.align		4
.L_27:
        /*0044*/ 	.byte	0x04, 0x29
        /*0046*/ 	.short	(.L_29 - .L_28)


	//   ....[0]....
.L_28:
        /*0048*/ 	.word	0xffffffff


	//   ....[1]....
        /*004c*/ 	.word	0xffffffff


	//   ....[2]....
        /*0050*/ 	.word	0xffffffff


	//   ....[3]....
        /*0054*/ 	.word	0xffffffff


	//   ....[4]....
        /*0058*/ 	.word	0xffffffff


	//   ....[5]....
        /*005c*/ 	.word	0xffffffff


	//----- nvinfo : EIATTR_COOP_GROUP_INSTR_OFFSETS
	.align		4
.L_29:
        /*0060*/ 	.byte	0x04, 0x28
        /*0062*/ 	.short	(.L_31 - .L_30)


	//   ....[0]....
.L_30:
        /*0064*/ 	.word	0x00000060


	//   ....[1]....
        /*0068*/ 	.word	0x00000070


	//   ....[2]....
        /*006c*/ 	.word	0x00000130


	//   ....[3]....
        /*0070*/ 	.word	0x000002c0


	//   ....[4]....
        /*0074*/ 	.word	0x000007e0


	//   ....[5]....
        /*0078*/ 	.word	0x00001460


	//----- nvinfo : EIATTR_REG_RECONFIG
	.align		4
.L_31:
        /*007c*/ 	.byte	0x01, 0x54
	.zero		2


	//----- nvinfo : EIATTR_SYSCALL_OFFSETS
	.align		4
        /*0080*/ 	.byte	0x04, 0x46
        /*0082*/ 	.short	(.L_33 - .L_32)


	//   ....[0]....
.L_32:
        /*0084*/ 	.word	0x00001650


	//----- nvinfo : EIATTR_MBARRIER_INSTR_OFFSETS
	.align		4
.L_33:
        /*0088*/ 	.byte	0x04, 0x39
        /*008a*/ 	.short	(.L_35 - .L_34)


	//   ....[0]....
.L_34:
        /*008c*/ 	.word	0x00000250
        /*0090*/ 	.word	0x000000ff
        /*0094*/ 	.word	0x00000000
        /*0098*/ 	.short	0x0100
        /*009a*/ 	.byte	0x08
	.zero		1


	//   ....[1]....
        /*009c*/ 	.word	0x00000260
        /*00a0*/ 	.word	0x000000ff
        /*00a4*/ 	.word	0x00000010
        /*00a8*/ 	.short	0x0100
        /*00aa*/ 	.byte	0x08
	.zero		1


	//   ....[2]....
        /*00ac*/ 	.word	0x00000270
        /*00b0*/ 	.word	0x000000ff
        /*00b4*/ 	.word	0x00000008
        /*00b8*/ 	.short	0x0100
        /*00ba*/ 	.byte	0x08
	.zero		1


	//   ....[3]....
        /*00bc*/ 	.word	0x00000280
        /*00c0*/ 	.word	0x000000ff
        /*00c4*/ 	.word	0x00000018
        /*00c8*/ 	.short	0x0100
        /*00ca*/ 	.byte	0x08
	.zero		1


	//   ....[4]....
        /*00cc*/ 	.word	0x000006b0
        /*00d0*/ 	.word	0x000000ff
        /*00d4*/ 	.word	0x00000030
        /*00d8*/ 	.short	0x0100
        /*00da*/ 	.byte	0x06
	.zero		1


	//   ....[5]....
        /*00dc*/ 	.word	0x00000760
        /*00e0*/ 	.word	0x000000ff
        /*00e4*/ 	.word	0x00000038
        /*00e8*/ 	.short	0x0100
        /*00ea*/ 	.byte	0x06
	.zero		1


	//   ....[6]....
        /*00ec*/ 	.word	0x00001710
        /*00f0*/ 	.word	0x00000003
        /*00f4*/ 	.word	0x00000000
        /*00f8*/ 	.short	0x010a
        /*00fa*/ 	.byte	0x3f
	.zero		1


	//   ....[7]....
        /*00fc*/ 	.word	0x00001770
        /*0100*/ 	.word	0x00000003
        /*0104*/ 	.word	0x00000000
        /*0108*/ 	.short	0x010a
        /*010a*/ 	.byte	0x3f
	.zero		1


	//   ....[8]....
        /*010c*/ 	.word	0x00001af0
        /*0110*/ 	.word	0x00000005
        /*0114*/ 	.word	0x00000000
        /*0118*/ 	.short	0x010a
        /*011a*/ 	.byte	0x3f
	.zero		1


	//   ....[9]....
        /*011c*/ 	.word	0x00001b30
        /*0120*/ 	.word	0x00000005
        /*0124*/ 	.word	0x00000000
        /*0128*/ 	.short	0x010a
        /*012a*/ 	.byte	0x3f
	.zero		1


	//   ....[10]....
        /*012c*/ 	.word	0x00001d90
        /*0130*/ 	.word	0x00000004
        /*0134*/ 	.word	0x00000000
        /*0138*/ 	.short	0x0101
        /*013a*/ 	.byte	0x3f
	.zero		1


	//   ....[11]....
        /*013c*/ 	.word	0x00001f50
        /*0140*/ 	.word	0x00000000
        /*0144*/ 	.word	0x00000000
        /*0148*/ 	.short	0x0101
        /*014a*/ 	.byte	0x3f
	.zero		1


	//   ....[12]....
        /*014c*/ 	.word	0x000071c0
        /*0150*/ 	.word	0x00000014
        /*0154*/ 	.word	0x00000010
        /*0158*/ 	.short	0x010a
        /*015a*/ 	.byte	0x3f
	.zero		1


	//   ....[13]....
        /*015c*/ 	.word	0x00007610
        /*0160*/ 	.word	0x00000004
        /*0164*/ 	.word	0x00000038
        /*0168*/ 	.short	0x0101
        /*016a*/ 	.byte	0x3f
	.zero		1


	//   ....[14]....
        /*016c*/ 	.word	0x00007d30
        /*0170*/ 	.word	0x00000005
        /*0174*/ 	.word	0x00000000
        /*0178*/ 	.short	0x010a
        /*017a*/ 	.byte	0x3f
	.zero		1


	//   ....[15]....
        /*017c*/ 	.word	0x00007db0
        /*0180*/ 	.word	0x00000009
        /*0184*/ 	.word	0x00000000
        /*0188*/ 	.short	0x010a
        /*018a*/ 	.byte	0x3f
	.zero		1


	//   ....[16]....
        /*018c*/ 	.word	0x00007e10
        /*0190*/ 	.word	0x00000003
        /*0194*/ 	.word	0x00000000
        /*0198*/ 	.short	0x010a
        /*019a*/ 	.byte	0x3f
	.zero		1


	//   ....[17]....
        /*019c*/ 	.word	0x00007e60
        /*01a0*/ 	.word	0x00000005
        /*01a4*/ 	.word	0x00000000
        /*01a8*/ 	.short	0x010a
        /*01aa*/ 	.byte	0x3f
	.zero		1


	//   ....[18]....
        /*01ac*/ 	.word	0x00007f30
        /*01b0*/ 	.word	0x00000014
        /*01b4*/ 	.word	0x00000010
        /*01b8*/ 	.short	0x010a
        /*01ba*/ 	.byte	0x3f
	.zero		1


	//   ....[19]....
        /*01bc*/ 	.word	0x00008000
        /*01c0*/ 	.word	0x00000005
        /*01c4*/ 	.word	0x00000000
        /*01c8*/ 	.short	0x010a
        /*01ca*/ 	.byte	0x3f
	.zero		1


	//----- nvinfo : EIATTR_NUM_MBARRIERS
	.align		4
.L_35:
        /*01cc*/ 	.byte	0x03, 0x38
        /*01ce*/ 	.short	0x0006


	//----- nvinfo : EIATTR_EXIT_INSTR_OFFSETS
	.align		4
        /*01d0*/ 	.byte	0x04, 0x1c
        /*01d2*/ 	.short	(.L_37 - .L_36)


	//   ....[0]....
.L_36:
        /*01d4*/ 	.word	0x000009b0


	//   ....[1]....
        /*01d8*/ 	.word	0x000011c0


	//   ....[2]....
        /*01dc*/ 	.word	0x000067f0


	//   ....[3]....
        /*01e0*/ 	.word	0x00006d50


	//   ....[4]....
        /*01e4*/ 	.word	0x00007e00


	//----- nvinfo : EIATTR_MAX_THREADS
	.align		4
.L_37:
        /*01e8*/ 	.byte	0x04, 0x05
        /*01ea*/ 	.short	(.L_39 - .L_38)
.L_38:
        /*01ec*/ 	.word	0x00000180
        /*01f0*/ 	.word	0x00000001
        /*01f4*/ 	.word	0x00000001


	//----- nvinfo : EIATTR_CRS_STACK_SIZE
	.align		4
.L_39:
        /*01f8*/ 	.byte	0x04, 0x1e
        /*01fa*/ 	.short	(.L_41 - .L_40)
.L_40:
        /*01fc*/ 	.word	0x00000000


	//----- nvinfo : EIATTR_CBANK_PARAM_SIZE
	.align		4
.L_41:
        /*0200*/ 	.byte	0x03, 0x19
        /*0202*/ 	.short	0x0470


	//----- nvinfo : EIATTR_PARAM_CBANK
	.align		4
        /*0204*/ 	.byte	0x04, 0x0a
        /*0206*/ 	.short	(.L_43 - .L_42)
	.align		4
.L_42:
        /*0208*/ 	.word	index@(.nv.constant0._ZN7cutlass13device_kernelINS_4gemm6kernel13GemmUniversalIN4cute5tupleIJiiiiEEENS1_10collective13CollectiveMmaINS1_34MainloopSm90TmaGmmaWarpSpecializedILi2ENS5_IJNS4_1CILi4EEENSA_ILi2EEENSA_ILi1EEEEEENS1_35KernelTmaWarpSpecializedCooperativeEEENS5_IJNSA_ILi128EEESH_NSA_ILi64EEEEEENS_6half_tENS5_IJlSD_lEEESK_NS5_IJSD_llEEENS4_8TiledMMAINS4_8MMA_AtomIJNS4_4SM904GMMA26MMA_64x128x16_F32F16F16_SSILNSQ_5MajorE0ELSS_1ELNSQ_7ScaleInE1ELST_1EEEEEENS4_6LayoutINS5_IJSC_SD_SD_EEENS5_IJSD_NSA_ILi0EEESY_EEEEENS5_IJNS4_10UnderscoreES11_S11_EEEEENS4_23SM90_TMA_LOAD_MULTICASTENS4_14ComposedLayoutINS4_7SwizzleILi3ELi4ELi3EEENS4_18smem_ptr_flag_bitsILi16EEENSW_INS5_IJNSA_ILi8EEESI_EEENS5_IJSI_SD_EEEEEEEvNS4_8identityES14_NS15_IS17_S19_NSW_INS5_IJSI_S1A_EEENS5_IJSD_SI_EEEEEEEvS1F_EENS_8epilogue10collective6detail29Sm90TmaWarpSpecializedAdapterINS1M_15DefaultEpilogueISK_SL_SL_NS1L_6thread17LinearCombinationISK_Li1EffLNS1Q_9ScaleType4KindE0ELNS_15FloatRoundStyleE2ESK_EENS1_15EpilogueDefaultEEEEEvvEEEEvNT_6ParamsE)
        /*020c*/ 	.short	0x0210
        /*020e*/ 	.short	0x0470


	//----- nvinfo : EIATTR_SW_WAR
	.align		4
.L_43:
        /*0210*/ 	.byte	0x04, 0x36
        /*0212*/ 	.short	(.L_45 - .L_44)
.L_44:
        /*0214*/ 	.word	0x00000008
.L_45:


//--------------------- .nv.callgraph             --------------------------
	.section	.nv.callgraph,"",@"SHT_CUDA_CALLGRAPH"
	.align	4
	.sectionentsize	8
	.align		4
        /*0000*/ 	.word	0x00000000
	.align		4
        /*0004*/ 	.word	0xffffffff
	.align		4
        /*0008*/ 	.word	index@(_ZN7cutlass13device_kernelINS_4gemm6kernel13GemmUniversalIN4cute5tupleIJiiiiEEENS1_10collective13CollectiveMmaINS1_34MainloopSm90TmaGmmaWarpSpecializedILi2ENS5_IJNS4_1CILi4EEENSA_ILi2EEENSA_ILi1EEEEEENS1_35KernelTmaWarpSpecializedCooperativeEEENS5_IJNSA_ILi128EEESH_NSA_ILi64EEEEEENS_6half_tENS5_IJlSD_lEEESK_NS5_IJSD_llEEENS4_8TiledMMAINS4_8MMA_AtomIJNS4_4SM904GMMA26MMA_64x128x16_F32F16F16_SSILNSQ_5MajorE0ELSS_1ELNSQ_7ScaleInE1ELST_1EEEEEENS4_6LayoutINS5_IJSC_SD_SD_EEENS5_IJSD_NSA_ILi0EEESY_EEEEENS5_IJNS4_10UnderscoreES11_S11_EEEEENS4_23SM90_TMA_LOAD_MULTICASTENS4_14ComposedLayoutINS4_7SwizzleILi3ELi4ELi3EEENS4_18smem_ptr_flag_bitsILi16EEENSW_INS5_IJNSA_ILi8EEESI_EEENS5_IJSI_SD_EEEEEEEvNS4_8identityES14_NS15_IS17_S19_NSW_INS5_IJSI_S1A_EEENS5_IJSD_SI_EEEEEEEvS1F_EENS_8epilogue10collective6detail29Sm90TmaWarpSpecializedAdapterINS1M_15DefaultEpilogueISK_SL_SL_NS1L_6thread17LinearCombinationISK_Li1EffLNS1Q_9ScaleType4KindE0ELNS_15FloatRoundStyleE2ESK_EENS1_15EpilogueDefaultEEEEEvvEEEEvNT_6ParamsE)
	.align		4
        /*000c*/ 	.word	index@(__assertfail)
	.align		4
        /*0010*/ 	.word	0x00000000
	.align		4
        /*0014*/ 	.word	0xfffffffe
	.align		4
        /*0018*/ 	.word	0x00000000
	.align		4
        /*001c*/ 	.word	0xfffffffd
	.align		4
        /*0020*/ 	.word	0x00000000
	.align		4
        /*0024*/ 	.word	0xfffffffc


//--------------------- .nv.constant4             --------------------------
	.section	.nv.constant4,"a",@progbits
	.align	8
	.align		8
.nv.constant4:
        /*0000*/ 	.dword	__assertfail
	.align		8
        /*0008*/ 	.dword	__unnamed_1
	.align		8
        /*0010*/ 	.dword	_ZN40_INTERNAL_c052ec64_4_k_cu_34e6c8e4_265834cuda3std3__45__cpo5beginE
	.align		8
        /*0018*/ 	.dword	_ZN40_INTERNAL_c052ec64_4_k_cu_34e6c8e4_265834cuda3std3__45__cpo3endE
	.align		8
        /*0020*/ 	.dword	_ZN40_INTERNAL_c052ec64_4_k_cu_34e6c8e4_265834cuda3std3__45__cpo6cbeginE
	.align		8
        /*0028*/ 	.dword	_ZN40_INTERNAL_c052ec64_4_k_cu_34e6c8e4_265834cuda3std3__45__cpo4cendE
	.align		8
        /*0030*/ 	.dword	_ZN40_INTERNAL_c052ec64_4_k_cu_34e6c8e4_265834cuda3std3__442_GLOBAL__N__c052ec64_4_k_cu_34e6c8e4_265836ignoreE
	.align		8
        /*0038*/ 	.dword	_ZN40_INTERNAL_c052ec64_4_k_cu_34e6c8e4_265834cuda3std3__419piecewise_constructE
	.align		8
        /*0040*/ 	.dword	_ZN40_INTERNAL_c052ec64_4_k_cu_34e6c8e4_265834cuda3std3__48in_placeE
	.align		8
        /*0048*/ 	.dword	_ZN40_INTERNAL_c052ec64_4_k_cu_34e6c8e4_265834cuda3std6ranges3__45__cpo4swapE
	.align		8
        /*0050*/ 	.dword	_ZN40_INTERNAL_c052ec64_4_k_cu_34e6c8e4_265834cuda3std6ranges3__45__cpo9iter_moveE
	.align		8
        /*0058*/ 	.dword	_ZN40_INTERNAL_c052ec64_4_k_cu_34e6c8e4_265834cute7productE
	.align		8
        /*0060*/ 	.dword	_ZN40_INTERNAL_c052ec64_4_k_cu_34e6c8e4_265834cute1_E
	.align		8
        /*0068*/ 	.dword	$str$22
	.align		8
        /*0070*/ 	.dword	$str$23


//--------------------- .text._ZN7cutlass13device_kernelINS_4gemm6kernel13GemmUniversalIN4cute5tupleIJiiiiEEENS1_10collective13CollectiveMmaINS1_34MainloopSm90TmaGmmaWarpSpecializedILi2ENS5_IJNS4_1CILi4EEENSA_ILi2EEENSA_ILi1EEEEEENS1_35KernelTmaWarpSpecializedCooperativeEEENS5_IJNSA_ILi128EEESH_NSA_ILi64EEEEEENS_6half_tENS5_IJlSD_lEEESK_NS5_IJSD_llEEENS4_8TiledMMAINS4_8MMA_AtomIJNS4_4SM904GMMA26MMA_64x128x16_F32F16F16_SSILNSQ_5MajorE0ELSS_1ELNSQ_7ScaleInE1ELST_1EEEEEENS4_6LayoutINS5_IJSC_SD_SD_EEENS5_IJSD_NSA_ILi0EEESY_EEEEENS5_IJNS4_10UnderscoreES11_S11_EEEEENS4_23SM90_TMA_LOAD_MULTICASTENS4_14ComposedLayoutINS4_7SwizzleILi3ELi4ELi3EEENS4_18smem_ptr_flag_bitsILi16EEENSW_INS5_IJNSA_ILi8EEESI_EEENS5_IJSI_SD_EEEEEEEvNS4_8identityES14_NS15_IS17_S19_NSW_INS5_IJSI_S1A_EEENS5_IJSD_SI_EEEEEEEvS1F_EENS_8epilogue10collective6detail29Sm90TmaWarpSpecializedAdapterINS1M_15DefaultEpilogueISK_SL_SL_NS1L_6thread17LinearCombinationISK_Li1EffLNS1Q_9ScaleType4KindE0ELNS_15FloatRoundStyleE2ESK_EENS1_15EpilogueDefaultEEEEEvvEEEEvNT_6ParamsE --------------------------
	.section	.text._ZN7cutlass13device_kernelINS_4gemm6kernel13GemmUniversalIN4cute5tupleIJiiiiEEENS1_10collective13CollectiveMmaINS1_34MainloopSm90TmaGmmaWarpSpecializedILi2ENS5_IJNS4_1CILi4EEENSA_ILi2EEENSA_ILi1EEEEEENS1_35KernelTmaWarpSpecializedCooperativeEEENS5_IJNSA_ILi128EEESH_NSA_ILi64EEEEEENS_6half_tENS5_IJlSD_lEEESK_NS5_IJSD_llEEENS4_8TiledMMAINS4_8MMA_AtomIJNS4_4SM904GMMA26MMA_64x128x16_F32F16F16_SSILNSQ_5MajorE0ELSS_1ELNSQ_7ScaleInE1ELST_1EEEEEENS4_6LayoutINS5_IJSC_SD_SD_EEENS5_IJSD_NSA_ILi0EEESY_EEEEENS5_IJNS4_10UnderscoreES11_S11_EEEEENS4_23SM90_TMA_LOAD_MULTICASTENS4_14ComposedLayoutINS4_7SwizzleILi3ELi4ELi3EEENS4_18smem_ptr_flag_bitsILi16EEENSW_INS5_IJNSA_ILi8EEESI_EEENS5_IJSI_SD_EEEEEEEvNS4_8identityES14_NS15_IS17_S19_NSW_INS5_IJSI_S1A_EEENS5_IJSD_SI_EEEEEEEvS1F_EENS_8epilogue10collective6detail29Sm90TmaWarpSpecializedAdapterINS1M_15DefaultEpilogueISK_SL_SL_NS1L_6thread17LinearCombinationISK_Li1EffLNS1Q_9ScaleType4KindE0ELNS_15FloatRoundStyleE2ESK_EENS1_15EpilogueDefaultEEEEEvvEEEEvNT_6ParamsE,"ax",@progbits
	.align	128
.text._ZN7cutlass13device_kernelINS_4gemm6kernel13GemmUniversalIN4cute5tupleIJiiiiEEENS1_10collective13CollectiveMmaINS1_34MainloopSm90TmaGmmaWarpSpecializedILi2ENS5_IJNS4_1CILi4EEENSA_ILi2EEENSA_ILi1EEEEEENS1_35KernelTmaWarpSpecializedCooperativeEEENS5_IJNSA_ILi128EEESH_NSA_ILi64EEEEEENS_6half_tENS5_IJlSD_lEEESK_NS5_IJSD_llEEENS4_8TiledMMAINS4_8MMA_AtomIJNS4_4SM904GMMA26MMA_64x128x16_F32F16F16_SSILNSQ_5MajorE0ELSS_1ELNSQ_7ScaleInE1ELST_1EEEEEENS4_6LayoutINS5_IJSC_SD_SD_EEENS5_IJSD_NSA_ILi0EEESY_EEEEENS5_IJNS4_10UnderscoreES11_S11_EEEEENS4_23SM90_TMA_LOAD_MULTICASTENS4_14ComposedLayoutINS4_7SwizzleILi3ELi4ELi3EEENS4_18smem_ptr_flag_bitsILi16EEENSW_INS5_IJNSA_ILi8EEESI_EEENS5_IJSI_SD_EEEEEEEvNS4_8identityES14_NS15_IS17_S19_NSW_INS5_IJSI_S1A_EEENS5_IJSD_SI_EEEEEEEvS1F_EENS_8epilogue10collective6detail29Sm90TmaWarpSpecializedAdapterINS1M_15DefaultEpilogueISK_SL_SL_NS1L_6thread17LinearCombinationISK_Li1EffLNS1Q_9ScaleType4KindE0ELNS_15FloatRoundStyleE2ESK_EENS1_15EpilogueDefaultEEEEEvvEEEEvNT_6ParamsE:
        .type           _ZN7cutlass13device_kernelINS_4gemm6kernel13GemmUniversalIN4cute5tupleIJiiiiEEENS1_10collective13CollectiveMmaINS1_34MainloopSm90TmaGmmaWarpSpecializedILi2ENS5_IJNS4_1CILi4EEENSA_ILi2EEENSA_ILi1EEEEEENS1_35KernelTmaWarpSpecializedCooperativeEEENS5_IJNSA_ILi128EEESH_NSA_ILi64EEEEEENS_6half_tENS5_IJlSD_lEEESK_NS5_IJSD_llEEENS4_8TiledMMAINS4_8MMA_AtomIJNS4_4SM904GMMA26MMA_64x128x16_F32F16F16_SSILNSQ_5MajorE0ELSS_1ELNSQ_7ScaleInE1ELST_1EEEEEENS4_6LayoutINS5_IJSC_SD_SD_EEENS5_IJSD_NSA_ILi0EEESY_EEEEENS5_IJNS4_10UnderscoreES11_S11_EEEEENS4_23SM90_TMA_LOAD_MULTICASTENS4_14ComposedLayoutINS4_7SwizzleILi3ELi4ELi3EEENS4_18smem_ptr_flag_bitsILi16EEENSW_INS5_IJNSA_ILi8EEESI_EEENS5_IJSI_SD_EEEEEEEvNS4_8identityES14_NS15_IS17_S19_NSW_INS5_IJSI_S1A_EEENS5_IJSD_SI_EEEEEEEvS1F_EENS_8epilogue10collective6detail29Sm90TmaWarpSpecializedAdapterINS1M_15DefaultEpilogueISK_SL_SL_NS1L_6thread17LinearCombinationISK_Li1EffLNS1Q_9ScaleType4KindE0ELNS_15FloatRoundStyleE2ESK_EENS1_15EpilogueDefaultEEEEEvvEEEEvNT_6ParamsE,@function
        .size           _ZN7cutlass13device_kernelINS_4gemm6kernel13GemmUniversalIN4cute5tupleIJiiiiEEENS1_10collective13CollectiveMmaINS1_34MainloopSm90TmaGmmaWarpSpecializedILi2ENS5_IJNS4_1CILi4EEENSA_ILi2EEENSA_ILi1EEEEEENS1_35KernelTmaWarpSpecializedCooperativeEEENS5_IJNSA_ILi128EEESH_NSA_ILi64EEEEEENS_6half_tENS5_IJlSD_lEEESK_NS5_IJSD_llEEENS4_8TiledMMAINS4_8MMA_AtomIJNS4_4SM904GMMA26MMA_64x128x16_F32F16F16_SSILNSQ_5MajorE0ELSS_1ELNSQ_7ScaleInE1ELST_1EEEEEENS4_6LayoutINS5_IJSC_SD_SD_EEENS5_IJSD_NSA_ILi0EEESY_EEEEENS5_IJNS4_10UnderscoreES11_S11_EEEEENS4_23SM90_TMA_LOAD_MULTICASTENS4_14ComposedLayoutINS4_7SwizzleILi3ELi4ELi3EEENS4_18smem_ptr_flag_bitsILi16EEENSW_INS5_IJNSA_ILi8EEESI_EEENS5_IJSI_SD_EEEEEEEvNS4_8identityES14_NS15_IS17_S19_NSW_INS5_IJSI_S1A_EEENS5_IJSD_SI_EEEEEEEvS1F_EENS_8epilogue10collective6detail29Sm90TmaWarpSpecializedAdapterINS1M_15DefaultEpilogueISK_SL_SL_NS1L_6thread17LinearCombinationISK_Li1EffLNS1Q_9ScaleType4KindE0ELNS_15FloatRoundStyleE2ESK_EENS1_15EpilogueDefaultEEEEEvvEEEEvNT_6ParamsE,(.L_x_193 - _ZN7cutlass13device_kernelINS_4gemm6kernel13GemmUniversalIN4cute5tupleIJiiiiEEENS1_10collective13CollectiveMmaINS1_34MainloopSm90TmaGmmaWarpSpecializedILi2ENS5_IJNS4_1CILi4EEENSA_ILi2EEENSA_ILi1EEEEEENS1_35KernelTmaWarpSpecializedCooperativeEEENS5_IJNSA_ILi128EEESH_NSA_ILi64EEEEEENS_6half_tENS5_IJlSD_lEEESK_NS5_IJSD_llEEENS4_8TiledMMAINS4_8MMA_AtomIJNS4_4SM904GMMA26MMA_64x128x16_F32F16F16_SSILNSQ_5MajorE0ELSS_1ELNSQ_7ScaleInE1ELST_1EEEEEENS4_6LayoutINS5_IJSC_SD_SD_EEENS5_IJSD_NSA_ILi0EEESY_EEEEENS5_IJNS4_10UnderscoreES11_S11_EEEEENS4_23SM90_TMA_LOAD_MULTICASTENS4_14ComposedLayoutINS4_7SwizzleILi3ELi4ELi3EEENS4_18smem_ptr_flag_bitsILi16EEENSW_INS5_IJNSA_ILi8EEESI_EEENS5_IJSI_SD_EEEEEEEvNS4_8identityES14_NS15_IS17_S19_NSW_INS5_IJSI_S1A_EEENS5_IJSD_SI_EEEEEEEvS1F_EENS_8epilogue10collective6detail29Sm90TmaWarpSpecializedAdapterINS1M_15DefaultEpilogueISK_SL_SL_NS1L_6thread17LinearCombinationISK_Li1EffLNS1Q_9ScaleType4KindE0ELNS_15FloatRoundStyleE2ESK_EENS1_15EpilogueDefaultEEEEEvvEEEEvNT_6ParamsE)
        .other          _ZN7cutlass13device_kernelINS_4gemm6kernel13GemmUniversalIN4cute5tupleIJiiiiEEENS1_10collective13CollectiveMmaINS1_34MainloopSm90TmaGmmaWarpSpecializedILi2ENS5_IJNS4_1CILi4EEENSA_ILi2EEENSA_ILi1EEEEEENS1_35KernelTmaWarpSpecializedCooperativeEEENS5_IJNSA_ILi128EEESH_NSA_ILi64EEEEEENS_6half_tENS5_IJlSD_lEEESK_NS5_IJSD_llEEENS4_8TiledMMAINS4_8MMA_AtomIJNS4_4SM904GMMA26MMA_64x128x16_F32F16F16_SSILNSQ_5MajorE0ELSS_1ELNSQ_7ScaleInE1ELST_1EEEEEENS4_6LayoutINS5_IJSC_SD_SD_EEENS5_IJSD_NSA_ILi0EEESY_EEEEENS5_IJNS4_10UnderscoreES11_S11_EEEEENS4_23SM90_TMA_LOAD_MULTICASTENS4_14ComposedLayoutINS4_7SwizzleILi3ELi4ELi3EEENS4_18smem_ptr_flag_bitsILi16EEENSW_INS5_IJNSA_ILi8EEESI_EEENS5_IJSI_SD_EEEEEEEvNS4_8identityES14_NS15_IS17_S19_NSW_INS5_IJSI_S1A_EEENS5_IJSD_SI_EEEEEEEvS1F_EENS_8epilogue10collective6detail29Sm90TmaWarpSpecializedAdapterINS1M_15DefaultEpilogueISK_SL_SL_NS1L_6thread17LinearCombinationISK_Li1EffLNS1Q_9ScaleType4KindE0ELNS_15FloatRoundStyleE2ESK_EENS1_15EpilogueDefaultEEEEEvvEEEEvNT_6ParamsE,@"STO_CUDA_ENTRY STV_DEFAULT"
_ZN7cutlass13device_kernelINS_4gemm6kernel13GemmUniversalIN4cute5tupleIJiiiiEEENS1_10collective13CollectiveMmaINS1_34MainloopSm90TmaGmmaWarpSpecializedILi2ENS5_IJNS4_1CILi4EEENSA_ILi2EEENSA_ILi1EEEEEENS1_35KernelTmaWarpSpecializedCooperativeEEENS5_IJNSA_ILi128EEESH_NSA_ILi64EEEEEENS_6half_tENS5_IJlSD_lEEESK_NS5_IJSD_llEEENS4_8TiledMMAINS4_8MMA_AtomIJNS4_4SM904GMMA26MMA_64x128x16_F32F16F16_SSILNSQ_5MajorE0ELSS_1ELNSQ_7ScaleInE1ELST_1EEEEEENS4_6LayoutINS5_IJSC_SD_SD_EEENS5_IJSD_NSA_ILi0EEESY_EEEEENS5_IJNS4_10UnderscoreES11_S11_EEEEENS4_23SM90_TMA_LOAD_MULTICASTENS4_14ComposedLayoutINS4_7SwizzleILi3ELi4ELi3EEENS4_18smem_ptr_flag_bitsILi16EEENSW_INS5_IJNSA_ILi8EEESI_EEENS5_IJSI_SD_EEEEEEEvNS4_8identityES14_NS15_IS17_S19_NSW_INS5_IJSI_S1A_EEENS5_IJSD_SI_EEEEEEEvS1F_EENS_8epilogue10collective6detail29Sm90TmaWarpSpecializedAdapterINS1M_15DefaultEpilogueISK_SL_SL_NS1L_6thread17LinearCombinationISK_Li1EffLNS1Q_9ScaleType4KindE0ELNS_15FloatRoundStyleE2ESK_EENS1_15EpilogueDefaultEEEEEvvEEEEvNT_6ParamsE:
[----:B------:R-:W0:Y:S01]  /*0000*/  LDC R1, c[0x0][0x28] ;  /* 0x00000a00ff017b82 */ /* 0x000e220000000800 */
[----:B------:R-:W1:Y:S01]  /*0010*/  S2R R95, SR_TID.X ;  /* 0x00000000005f7919 */ /* 0x000e620000002100 */
[----:B------:R-:W-:Y:S01]  /*0020*/  ELECT P0, URZ, PT ;  /* 0x00000000003f782f */ /* 0x000fe20003800000 */
[----:B------:R-:W-:Y:S01]  /*0030*/  BSSY B0, `(.L_x_0) ;  /* 0x000000f000007945 */ /* 0x000fe20003800000 */
[--C-:B-1----:R-:W-:Y:S02]  /*0040*/  SHF.R.U32.HI R0, RZ, 0x5, R95.reuse ;  /* 0x00000005ff007819 */ /* 0x102fe4000001165f */
[----:B------:R-:W-:-:S03]  /*0050*/  SHF.R.U32.HI R6, RZ, 0x7, R95 ;  /* 0x00000007ff067819 */ /* 0x000fc6000001165f */
[----:B------:R-:W1:Y:S04]  /*0060*/  SHFL.IDX PT, R2, R0, RZ, 0x1f ;  /* 0x00001fff00027589 */ /* 0x000e6800000e0000 */
[----:B------:R2:W3:Y:S01]  /*0070*/  SHFL.IDX PT, R5, R6, RZ, 0x1f ;  /* 0x00001fff06057589 */ /* 0x0004e200000e0000 */
[----:B-1----:R-:W-:-:S13]  /*0080*/  ISETP.NE.OR P0, PT, R2, RZ, !P0 ;  /* 0x000000ff0200720c */ /* 0x002fda0004705670 */
[----:B0-23--:R-:W-:Y:S05]  /*0090*/  @P0 BRA `(.L_x_1) ;  /* 0x0000000000200947 */ /* 0x00dfea0003800000 */
[----:B------:R-:W-:Y:S02]  /*00a0*/  ULDC.64 UR4, c[0x0][0x198] ;  /* 0x0000660000047ab9 */ /* 0x000fe40000000a00 */
[----:B------:R-:W-:Y:S02]  /*00b0*/  UIADD3 UR6, UP0, UR4, 0xf0, URZ ;  /* 0x000000f004067890 */ /* 0x000fe4000ff1e03f */
[----:B------:R-:W-:Y:S02]  /*00c0*/  UIADD3 UR4, UP1, UR4, 0x1f0, URZ ;  /* 0x000001f004047890 */ /* 0x000fe4000ff3e03f */
[----:B------:R-:W-:Y:S02]  /*00d0*/  UIADD3.X UR7, URZ, UR5, URZ, UP0, !UPT ;  /* 0x000000053f077290 */ /* 0x000fe400087fe43f */
[----:B------:R-:W-:-:S07]  /*00e0*/  UIADD3.X UR5, URZ, UR5, URZ, UP1, !UPT ;  /* 0x000000053f057290 */ /* 0x000fce0008ffe43f */
[----:B------:R0:W-:Y:S02]  /*00f0*/  UTMACCTL.PF [UR6] ;  /* 0x00000000060079b9 */ /* 0x0001e40008040000 */
[----:B------:R0:W-:Y:S02]  /*0100*/  UTMACCTL.PF [UR4] ;  /* 0x00000000040079b9 */ /* 0x0001e40008040000 */
[----:B0-----:R-:W-:Y:S01]  /*0110*/  NOP ;  /* 0x0000000000007918 */ /* 0x001fe20000000000 */
.L_x_1:
[----:B------:R-:W-:Y:S05]  /*0120*/  BSYNC B0 ;  /* 0x0000000000007941 */ /* 0x000fea0003800000 */
.L_x_0:
[----:B------:R-:W0:Y:S01]  /*0130*/  SHFL.IDX PT, R3, R0, RZ, 0x1f ;  /* 0x00001fff00037589 */ /* 0x000e2200000e0000 */
[----:B------:R-:W-:-:S04]  /*0140*/  SHF.R.S32.HI R4, RZ, 0x1f, R95 ;  /* 0x0000001fff047819 */ /* 0x000fc8000001145f */
[----:B------:R-:W-:Y:S02]  /*0150*/  LEA.HI R4, R4, R95, RZ, 0x7 ;  /* 0x0000005f04047211 */ /* 0x000fe400078f38ff */
[----:B0-----:R-:W-:-:S13]  /*0160*/  ISETP.NE.AND P0, PT, R3, RZ, PT ;  /* 0x000000ff0300720c */ /* 0x001fda0003f05270 */
[----:B------:R-:W-:Y:S05]  /*0170*/  @P0 BRA `(.L_x_2) ;  /* 0x0000000000480947 */ /* 0x000fea0003800000 */
[----:B------:R-:W0:Y:S01]  /*0180*/  S2UR UR8, SR_CgaCtaId ;  /* 0x00000000000879c3 */ /* 0x000e220000008800 */
[----:B------:R-:W-:Y:S01]  /*0190*/  UMOV UR4, 0x400 ;  /* 0x0000040000047882 */ /* 0x000fe20000000000 */
[----:B------:R-:W-:Y:S01]  /*01a0*/  UMOV UR5, 0x1 ;  /* 0x0000000100057882 */ /* 0x000fe20000000000 */
[----:B------:R-:W-:Y:S01]  /*01b0*/  UMOV UR6, 0xa ;  /* 0x0000000a00067882 */ /* 0x000fe20000000000 */
[----:B------:R-:W-:Y:S01]  /*01c0*/  ELECT P0, URZ, PT ;  /* 0x00000000003f782f */ /* 0x000fe20003800000 */
[----:B------:R-:W-:-:S04]  /*01d0*/  UIADD3 UR6, -UR6, 0x100000, URZ ;  /* 0x0010000006067890 */ /* 0x000fc8000fffe13f */
[----:B------:R-:W-:Y:S02]  /*01e0*/  USHF.L.U32 UR7, UR6, 0xb, URZ ;  /* 0x0000000b06077899 */ /* 0x000fe4000800063f */
[----:B------:R-:W-:Y:S02]  /*01f0*/  USHF.L.U32 UR6, UR6, 0x1, URZ ;  /* 0x0000000106067899 */ /* 0x000fe4000800063f */
[----:B0-----:R-:W-:Y:S02]  /*0200*/  ULEA UR8, UR8, UR4, 0x18 ;  /* 0x0000000408087291 */ /* 0x001fe4000f8ec03f */
[----:B------:R-:W-:-:S04]  /*0210*/  UIADD3 UR4, -UR5, 0x100000, URZ ;  /* 0x0010000005047890 */ /* 0x000fc8000fffe13f */
[----:B------:R-:W-:Y:S02]  /*0220*/  USHF.L.U32 UR5, UR4, 0xb, URZ ;  /* 0x0000000b04057899 */ /* 0x000fe4000800063f */
[----:B------:R-:W-:Y:S01]  /*0230*/  USHF.L.U32 UR4, UR4, 0x1, URZ ;  /* 0x0000000104047899 */ /* 0x000fe2000800063f */
[----:B------:R-:W0:Y:S11]  /*0240*/  FENCE.VIEW.ASYNC.S ;  /* 0x00000000000073c6 */ /* 0x000e360000000000 */
[----:B0-----:R0:W1:Y:S01]  /*0250*/  SYNCS.EXCH.64 URZ, [UR8], UR4 ;  /* 0x00000004083f75b2 */ /* 0x0010620008000100 */
[----:B------:R0:W2:Y:S01]  /*0260*/  SYNCS.EXCH.64 URZ, [UR8+0x10], UR6 ;  /* 0x00001006083f75b2 */ /* 0x0000a20008000100 */
[----:B------:R0:W3:Y:S01]  /*0270*/  SYNCS.EXCH.64 URZ, [UR8+0x8], UR4 ;  /* 0x00000804083f75b2 */ /* 0x0000e20008000100 */
[----:B------:R0:W4:Y:S01]  /*0280*/  SYNCS.EXCH.64 URZ, [UR8+0x18], UR6 ;  /* 0x00001806083f75b2 */ /* 0x0001220008000100 */
[----:B------:R-:W-:Y:S01]  /*0290*/  NOP ;  /* 0x0000000000007918 */ /* 0x000fe20000000000 */
.L_x_2:
[----:B0-----:R-:W0:Y:S01]  /*02a0*/  S2UR UR8, SR_CTAID.X ;  /* 0x00000000000879c3 */ /* 0x001e220000002500 */
[----:B------:R-:W-:Y:S01]  /*02b0*/  LOP3.LUT R4, R4, 0xffffff80, RZ, 0xc0, !PT ;  /* 0xffffff8004047812 */ /* 0x000fe200078ec0ff */
[----:B------:R-:W5:Y:S01]  /*02c0*/  SHFL.IDX PT, R0, R0, RZ, 0x1f ;  /* 0x00001fff00007589 */ /* 0x000f6200000e0000 */
[----:B------:R-:W-:Y:S01]  /*02d0*/  SHF.R.S32.HI R12, RZ, 0x1f, R3 ;  /* 0x0000001fff0c7819 */ /* 0x000fe20000011403 */
[----:B------:R-:W-:Y:S01]  /*02e0*/  ULDC UR4, c[0x0][0x150] ;  /* 0x0000540000047ab9 */ /* 0x000fe20000000800 */
[----:B------:R-:W-:Y:S01]  /*02f0*/  ELECT P0, URZ, PT ;  /* 0x00000000003f782f */ /* 0x000fe20003800000 */
[----:B------:R-:W-:Y:S01]  /*0300*/  IMAD.IADD R8, R95, 0x1, -R4 ;  /* 0x000000015f087824 */ /* 0x000fe200078e0a04 */
[----:B------:R-:W-:Y:S01]  /*0310*/  LEA.HI R12, R12, R3, RZ, 0x2 ;  /* 0x000000030c0c7211 */ /* 0x000fe200078f10ff */
[----:B------:R-:W1:Y:S01]  /*0320*/  S2R R4, SR_CTAID.Y ;  /* 0x0000000000047919 */ /* 0x000e620000002600 */
[----:B------:R-:W2:Y:S01]  /*0330*/  LDC R11, c[0x0][0x144] ;  /* 0x00005100ff0b7b82 */ /* 0x000ea20000000800 */
[----:B------:R-:W-:Y:S01]  /*0340*/  NOP ;  /* 0x0000000000007918 */ /* 0x000fe20000000000 */
[----:B------:R-:W-:Y:S01]  /*0350*/  SHF.R.S32.HI R7, RZ, 0x1f, R8 ;  /* 0x0000001fff077819 */ /* 0x000fe20000011408 */
[----:B------:R-:W-:Y:S01]  /*0360*/  NOP ;  /* 0x0000000000007918 */ /* 0x000fe20000000000 */
[----:B------:R-:W-:Y:S01]  /*0370*/  LOP3.LUT R12, R12, 0x3ffffffc, RZ, 0xc0, !PT ;  /* 0x3ffffffc0c0c7812 */ /* 0x000fe200078ec0ff */
[----:B------:R-:W-:Y:S01]  /*0380*/  IMAD.MOV.U32 R22, RZ, RZ, 0x1 ;  /* 0x00000001ff167424 */ /* 0x000fe200078e00ff */
[----:B------:R-:W-:-:S02]  /*0390*/  LEA.HI R7, R7, R8, RZ, 0x3 ;  /* 0x0000000807077211 */ /* 0x000fc400078f18ff */
[----:B------:R-:W-:Y:S01]  /*03a0*/  ISETP.NE.AND P3, PT, R5, RZ, PT ;  /* 0x000000ff0500720c */ /* 0x000fe20003f65270 */
[----:B------:R-:W-:Y:S01]  /*03b0*/  IMAD.IADD R3, R3, 0x1, -R12 ;  /* 0x0000000103037824 */ /* 0x000fe200078e0a0c */
[--C-:B------:R-:W-:Y:S01]  /*03c0*/  SHF.R.S32.HI R9, RZ, 0x3, R7.reuse ;  /* 0x00000003ff097819 */ /* 0x100fe20000011407 */
[----:B------:R-:W3:Y:S01]  /*03d0*/  LDC R12, c[0x0][0x140] ;  /* 0x00005000ff0c7b82 */ /* 0x000ee20000000800 */
[----:B------:R-:W-:Y:S02]  /*03e0*/  SHF.R.S32.HI R10, RZ, 0x1f, R7 ;  /* 0x0000001fff0a7819 */ /* 0x000fe40000011407 */
[----:B0-----:R-:W-:Y:S02]  /*03f0*/  I2FP.F32.U32 R7, UR8 ;  /* 0x0000000800077c45 */ /* 0x001fe40008201000 */
[----:B------:R-:W-:Y:S02]  /*0400*/  LEA.HI R10, R10, R9, RZ, 0x2 ;  /* 0x000000090a0a7211 */ /* 0x000fe400078f10ff */
[----:B-----5:R-:W-:Y:S01]  /*0410*/  ISETP.NE.OR P0, PT, R0, RZ, !P0 ;  /* 0x000000ff0000720c */ /* 0x020fe20004705670 */
[----:B------:R-:W-:Y:S01]  /*0420*/  FMUL R7, R7, UR4 ;  /* 0x0000000407077c20 */ /* 0x000fe20008400000 */
[----:B------:R-:W-:Y:S01]  /*0430*/  LOP3.LUT R10, R10, 0xfffffffc, RZ, 0xc0, !PT ;  /* 0xfffffffc0a0a7812 */ /* 0x000fe200078ec0ff */
[----:B------:R-:W-:-:S04]  /*0440*/  ULDC UR4, c[0x0][0x154] ;  /* 0x0000550000047ab9 */ /* 0x000fc80000000800 */
[----:B------:R-:W0:Y:S01]  /*0450*/  F2I.U32.TRUNC.NTZ R7, R7 ;  /* 0x0000000700077305 */ /* 0x000e22000020f000 */
[----:B------:R-:W-:-:S04]  /*0460*/  IMAD.IADD R10, R9, 0x1, -R10 ;  /* 0x00000001090a7824 */ /* 0x000fc800078e0a0a */
[----:B------:R-:W-:Y:S01]  /*0470*/  IMAD R10, R3, 0x4, R10 ;  /* 0x00000004030a7824 */ /* 0x000fe200078e020a */
[----:B------:R-:W-:Y:S01]  /*0480*/  VOTEU.ALL UP0, P0 ;  /* 0x00000000003f7886 */ /* 0x000fe20000000000 */
[----:B------:R-:W-:Y:S02]  /*0490*/  VOTEU.ALL UP1, P0 ;  /* 0x00000000003f7886 */ /* 0x000fe40000020000 */
[----:B------:R-:W-:Y:S01]  /*04a0*/  IMAD.SHL.U32 R19, R10, 0x4, RZ ;  /* 0x000000040a137824 */ /* 0x000fe200078e00ff */
[----:B------:R-:W-:Y:S01]  /*04b0*/  SHF.R.S32.HI R3, RZ, 0x1f, R10 ;  /* 0x0000001fff037819 */ /* 0x000fe2000001140a */
[----:B------:R-:W5:Y:S01]  /*04c0*/  @!UP0 S2UR UR7, SR_CgaCtaId ;  /* 0x00000000000789c3 */ /* 0x000f620000008800 */
[----:B------:R-:W-:Y:S01]  /*04d0*/  @!UP0 UMOV UR6, 0x400 ;  /* 0x0000040000068882 */ /* 0x000fe20000000000 */
[----:B---3--:R-:W-:Y:S01]  /*04e0*/  ISETP.EQ.U32.AND P2, PT, R12, 0x1, PT ;  /* 0x000000010c00780c */ /* 0x008fe20003f42070 */
[----:B0-----:R-:W-:Y:S01]  /*04f0*/  IMAD.MOV R14, RZ, RZ, -R7 ;  /* 0x000000ffff0e7224 */ /* 0x001fe200078e0a07 */
[----:B------:R-:W-:-:S02]  /*0500*/  LEA.HI R0, R3, R10, RZ, 0x2 ;  /* 0x0000000a03007211 */ /* 0x000fc400078f10ff */
[----:B------:R-:W-:Y:S01]  /*0510*/  LOP3.LUT R19, R10, 0xc, R19, 0x78, !PT ;  /* 0x0000000c0a137812 */ /* 0x000fe200078e7813 */
[----:B--2---:R-:W-:Y:S01]  /*0520*/  IMAD R3, R11, R14, UR8 ;  /* 0x000000080b037e24 */ /* 0x004fe2000f8e020e */
[----:B------:R-:W-:Y:S01]  /*0530*/  LOP3.LUT R9, R0, 0xfffffffc, RZ, 0xc0, !PT ;  /* 0xfffffffc00097812 */ /* 0x000fe200078ec0ff */
[----:B------:R-:W0:Y:S01]  /*0540*/  LDC R7, c[0x0][0x148] ;  /* 0x00005200ff077b82 */ /* 0x000e220000000800 */
[----:B-1----:R-:W-:-:S03]  /*0550*/  I2FP.F32.U32 R11, R4 ;  /* 0x00000004000b7245 */ /* 0x002fc60000201000 */
[----:B------:R-:W-:Y:S01]  /*0560*/  IMAD.IADD R0, R10, 0x1, -R9 ;  /* 0x000000010a007824 */ /* 0x000fe200078e0a09 */
[----:B------:R-:W-:Y:S01]  /*0570*/  SHF.R.S32.HI R9, RZ, 0x1f, R2 ;  /* 0x0000001fff097819 */ /* 0x000fe20000011402 */
[----:B------:R-:W-:Y:S01]  /*0580*/  FMUL R11, R11, UR4 ;  /* 0x000000040b0b7c20 */ /* 0x000fe20008400000 */
[----:B------:R-:W-:Y:S01]  /*0590*/  UMOV UR4, 0x20 ;  /* 0x0000002000047882 */ /* 0x000fe20000000000 */
[----:B------:R-:W-:Y:S01]  /*05a0*/  VIADD R10, R5, 0xffffffff ;  /* 0xffffffff050a7836 */ /* 0x000fe20000000000 */
[----:B------:R-:W-:Y:S01]  /*05b0*/  ISETP.NE.AND P4, PT, R0, R3, PT ;  /* 0x000000030000720c */ /* 0x000fe20003f85270 */
[----:B------:R-:W-:-:S04]  /*05c0*/  @!UP0 UIADD3 UR4, -UR4, 0x100000, URZ ;  /* 0x0010000004048890 */ /* 0x000fc8000fffe13f */
[----:B------:R-:W-:Y:S02]  /*05d0*/  @!UP0 USHF.L.U32 UR5, UR4, 0xb, URZ ;  /* 0x0000000b04058899 */ /* 0x000fe4000800063f */
[----:B------:R-:W-:Y:S01]  /*05e0*/  @!UP0 USHF.L.U32 UR4, UR4, 0x1, URZ ;  /* 0x0000000104048899 */ /* 0x000fe2000800063f */
[----:B------:R-:W-:Y:S01]  /*05f0*/  LEA.HI R9, R9, R2, RZ, 0x2 ;  /* 0x0000000209097211 */ /* 0x000fe200078f10ff */
[----:B------:R-:W1:Y:S01]  /*0600*/  F2I.U32.TRUNC.NTZ R11, R11 ;  /* 0x0000000b000b7305 */ /* 0x000e62000020f000 */
[----:B------:R-:W-:Y:S01]  /*0610*/  ISETP.GE.U32.AND P6, PT, R10, 0x2, PT ;  /* 0x000000020a00780c */ /* 0x000fe20003fc6070 */
[----:B-----5:R-:W-:Y:S01]  /*0620*/  @!UP0 ULEA UR6, UR7, UR6, 0x18 ;  /* 0x0000000607068291 */ /* 0x020fe2000f8ec03f */
[----:B------:R-:W-:Y:S01]  /*0630*/  LOP3.LUT R9, R9, 0xfffffffc, RZ, 0xc0, !PT ;  /* 0xfffffffc09097812 */ /* 0x000fe200078ec0ff */
[----:B------:R-:W-:Y:S01]  /*0640*/  VOTEU.ALL UP0, P0 ;  /* 0x00000000003f7886 */ /* 0x000fe20000000000 */
[----:B------:R-:W-:-:S03]  /*0650*/  LOP3.LUT P0, RZ, R8, 0x7, RZ, 0xc0, !PT ;  /* 0x0000000708ff7812 */ /* 0x000fc6000780c0ff */
[----:B------:R-:W-:Y:S01]  /*0660*/  IMAD.IADD R0, R2, 0x1, -R9 ;  /* 0x0000000102007824 */ /* 0x000fe200078e0a09 */
[----:B------:R-:W-:Y:S02]  /*0670*/  ISETP.LT.U32.AND P0, PT, R19, 0x8, !P0 ;  /* 0x000000081300780c */ /* 0x000fe40004701070 */
[----:B------:R-:W-:Y:S02]  /*0680*/  @P4 SHF.R.S32.HI R2, RZ, 0x1f, R19 ;  /* 0x0000001fff024819 */ /* 0x000fe40000011413 */
[----:B------:R-:W-:Y:S01]  /*0690*/  ISETP.NE.AND P1, PT, R0, 0x3, PT ;  /* 0x000000030000780c */ /* 0x000fe20003f25270 */
[----:B------:R-:W2:Y:S02]  /*06a0*/  FENCE.VIEW.ASYNC.S ;  /* 0x00000000000073c6 */ /* 0x000ea40000000000 */
[----:B--2---:R2:W3:Y:S01]  /*06b0*/  @!UP0 SYNCS.EXCH.64 URZ, [UR6+0x30], UR4 ;  /* 0x00003004063f85b2 */ /* 0x0044e20008000100 */
[----:B-1----:R-:W-:Y:S01]  /*06c0*/  IMAD.MOV R20, RZ, RZ, -R11 ;  /* 0x000000ffff147224 */ /* 0x002fe200078e0a0b */
[----:B------:R-:W-:-:S02]  /*06d0*/  @P4 LEA.HI R2, R2, R19, RZ, 0x2 ;  /* 0x0000001302024211 */ /* 0x000fc400078f10ff */
[----:B------:R-:W-:Y:S01]  /*06e0*/  ISETP.EQ.OR P1, PT, R0, RZ, !P1 ;  /* 0x000000ff0000720c */ /* 0x000fe20004f22670 */
[----:B0-----:R-:W-:Y:S01]  /*06f0*/  IMAD R9, R7, R20, R4 ;  /* 0x0000001407097224 */ /* 0x001fe200078e0204 */
[----:B------:R-:W-:Y:S02]  /*0700*/  @P4 SHF.R.S32.HI R2, RZ, 0x2, R2 ;  /* 0x00000002ff024819 */ /* 0x000fe40000011402 */
[----:B------:R-:W-:Y:S02]  /*0710*/  ISETP.EQ.AND P1, PT, R5, RZ, P1 ;  /* 0x000000ff0500720c */ /* 0x000fe40000f22270 */
[----:B------:R-:W-:Y:S02]  /*0720*/  @P4 ISETP.NE.AND P5, PT, R2, R9, PT ;  /* 0x000000090200420c */ /* 0x000fe40003fa5270 */
[----:B------:R-:W-:Y:S02]  /*0730*/  SEL R9, RZ, 0x1, !P0 ;  /* 0x00000001ff097807 */ /* 0x000fe40004000000 */
[----:B------:R-:W-:-:S02]  /*0740*/  @P4 SEL R22, RZ, 0x1, P5 ;  /* 0x00000001ff164807 */ /* 0x000fc40002800000 */
[----:B------:R-:W-:Y:S01]  /*0750*/  SEL R18, RZ, 0x1, !P1 ;  /* 0x00000001ff127807 */ /* 0x000fe20004800000 */
[----:B------:R2:W0:Y:S01]  /*0760*/  @!UP1 SYNCS.EXCH.64 URZ, [UR6+0x38], UR4 ;  /* 0x00003804063f95b2 */ /* 0x0004220008000100 */
[----:B------:R-:W-:Y:S01]  /*0770*/  LOP3.LUT R22, R22, R9, RZ, 0xc0, !PT ;  /* 0x0000000916167212 */ /* 0x000fe200078ec0ff */
[----:B------:R-:W-:Y:S01]  /*0780*/  NOP ;  /* 0x0000000000007918 */ /* 0x000fe20000000000 */
[----:B------:R-:W-:Y:S02]  /*0790*/  LOP3.LUT R11, R95, 0x7f, RZ, 0xc0, !PT ;  /* 0x0000007f5f0b7812 */ /* 0x000fe400078ec0ff */
[----:B------:R-:W-:Y:S01]  /*07a0*/  SEL R18, R18, 0x2, P6 ;  /* 0x0000000212127807 */ /* 0x000fe20003000000 */
[----:B--23--:R-:W-:Y:S06]  /*07b0*/  @!P2 BRA `(.L_x_3) ;  /* 0x000000000008a947 */ /* 0x00cfec0003800000 */
[----:B0---4-:R-:W-:Y:S01]  /*07c0*/  UCGABAR_ARV ;  /* 0x00000000000079c7 */ /* 0x011fe20008000000 */
[----:B------:R-:W-:Y:S05]  /*07d0*/  BRA `(.L_x_4) ;  /* 0x0000000000047947 */ /* 0x000fea0003800000 */
.L_x_3:
[----:B0---4-:R-:W-:Y:S01]  /*07e0*/  NOP ;  /* 0x0000000000007918 */ /* 0x011fe20000000000 */
.L_x_4:
[----:B------:R-:W0:Y:S01]  /*07f0*/  LDC R2, c[0x0][0x65c] ;  /* 0x00019700ff027b82 */ /* 0x000e220000000800 */
[----:B------:R-:W-:Y:S02]  /*0800*/  IMAD.U32 R8, RZ, RZ, UR8 ;  /* 0x00000008ff087e24 */ /* 0x000fe4000f8e00ff */
[----:B------:R-:W-:Y:S01]  /*0810*/  IMAD.MOV.U32 R9, RZ, RZ, RZ ;  /* 0x000000ffff097224 */ /* 0x000fe200078e00ff */
[----:B0-----:R-:W-:-:S04]  /*0820*/  ISETP.NE.AND P1, PT, R2, 0x1, PT ;  /* 0x000000010200780c */ /* 0x001fc80003f25270 */
[----:B------:R-:W-:-:S09]  /*0830*/  P2R R5, PR, RZ, 0x2 ;  /* 0x00000002ff057803 */ /* 0x000fd20000000000 */
[----:B------:R-:W0:Y:S01]  /*0840*/  @P1 LDC R17, c[0x0][0x10] ;  /* 0x00000400ff111b82 */ /* 0x000e220000000800 */
[----:B------:R-:W-:Y:S02]  /*0850*/  @P1 IMAD.MOV.U32 R5, RZ, RZ, RZ ;  /* 0x000000ffff051224 */ /* 0x000fe400078e00ff */
[----:B------:R-:W-:-:S05]  /*0860*/  @P1 IMAD.MOV.U32 R15, RZ, RZ, RZ ;  /* 0x000000ffff0f1224 */ /* 0x000fca00078e00ff */
[----:B------:R-:W1:Y:S01]  /*0870*/  @!P1 LDC R13, c[0x0][0xc] ;  /* 0x00000300ff0d9b82 */ /* 0x000e620000000800 */
[----:B------:R-:W-:Y:S01]  /*0880*/  ULDC UR4, c[0x0][0xc] ;  /* 0x0000030000047ab9 */ /* 0x000fe20000000800 */
[----:B------:R-:W-:Y:S01]  /*0890*/  ULDC UR5, c[0x0][0x10] ;  /* 0x0000040000057ab9 */ /* 0x000fe20000000800 */
[----:B------:R-:W-:Y:S01]  /*08a0*/  ULDC UR6, c[0x0][0x14] ;  /* 0x0000050000067ab9 */ /* 0x000fe20000000800 */
[----:B------:R-:W-:-:S04]  /*08b0*/  UIMAD.WIDE.U32 UR4, UR4, UR5, URZ ;  /* 0x00000005040472a5 */ /* 0x000fc8000f8e003f */
[----:B------:R-:W-:Y:S02]  /*08c0*/  UIMAD.WIDE.U32 UR36, UR4, UR6, URZ ;  /* 0x00000006042472a5 */ /* 0x000fe4000f8e003f */
[----:B------:R-:W-:-:S04]  /*08d0*/  UIMAD UR42, UR5, UR6, URZ ;  /* 0x00000006052a72a4 */ /* 0x000fc8000f8e023f */
[----:B------:R-:W-:Y:S01]  /*08e0*/  UIADD3 UR42, UR37, UR42, URZ ;  /* 0x0000002a252a7290 */ /* 0x000fe2000fffe03f */
[----:B0-----:R-:W-:-:S04]  /*08f0*/  @P1 IMAD.WIDE.U32 R16, R17, UR8, R4 ;  /* 0x0000000811101c25 */ /* 0x001fc8000f8e0004 */
[----:B------:R-:W-:Y:S02]  /*0900*/  @P1 IMAD.IADD R17, R17, 0x1, R15 ;  /* 0x0000000111111824 */ /* 0x000fe400078e020f */
[----:B-1----:R-:W-:-:S04]  /*0910*/  @!P1 IMAD.WIDE.U32 R8, R4, R13, R8 ;  /* 0x0000000d04089225 */ /* 0x002fc800078e0008 */
[----:B------:R-:W-:Y:S02]  /*0920*/  @!P1 IMAD.MOV.U32 R16, RZ, RZ, R8 ;  /* 0x000000ffff109224 */ /* 0x000fe400078e0008 */
[----:B------:R-:W-:Y:S01]  /*0930*/  @!P1 IMAD.MOV.U32 R17, RZ, RZ, R9 ;  /* 0x000000ffff119224 */ /* 0x000fe200078e0009 */
[----:B------:R-:W-:Y:S06]  /*0940*/  @!P2 BRA `(.L_x_5) ;  /* 0x00000000000ca947 */ /* 0x000fec0003800000 */
[----:B------:R-:W-:Y:S01]  /*0950*/  UCGABAR_WAIT ;  /* 0x0000000000007dc7 */ /* 0x000fe20008000000 */
[----:B------:R-:W-:Y:S01]  /*0960*/  CCTL.IVALL ;  /* 0x00000000ff00798f */ /* 0x000fe20002000000 */
[----:B------:R-:W-:Y:S05]  /*0970*/  BRA `(.L_x_6) ;  /* 0x0000000000047947 */ /* 0x000fea0003800000 */
.L_x_5:
[----:B------:R-:W-:Y:S06]  /*0980*/  BAR.SYNC.DEFER_BLOCKING 0x0 ;  /* 0x0000000000007b1d */ /* 0x000fec0000010000 */
.L_x_6:
[----:B------:R-:W-:Y:S05]  /*0990*/  @!P3 BRA `(.L_x_7) ;  /* 0x0000005c0098b947 */ /* 0x000fea0003800000 */
[----:B------:R-:W-:-:S13]  /*09a0*/  ISETP.GT.U32.AND P0, PT, R10, 0x1, PT ;  /* 0x000000010a00780c */ /* 0x000fda0003f04070 */
[----:B------:R-:W-:Y:S05]  /*09b0*/  @P0 EXIT ;  /* 0x000000000000094d */ /* 0x000fea0003800000 */
[----:B------:R-:W-:Y:S01]  /*09c0*/  ULDC.64 UR4, c[0x0][0x650] ;  /* 0x0001940000047ab9 */ /* 0x000fe20000000a00 */
[----:B------:R-:W-:Y:S01]  /*09d0*/  PRMT R0, RZ, 0x7610, R0 ;  /* 0x00007610ff007816 */ /* 0x000fe20000000000 */
[----:B------:R-:W-:Y:S01]  /*09e0*/  IMAD.MOV.U32 R103, RZ, RZ, -0x1 ;  /* 0xffffffffff677424 */ /* 0x000fe200078e00ff */
[----:B------:R-:W-:Y:S01]  /*09f0*/  ISETP.GE.U32.AND P0, PT, R16, UR4, PT ;  /* 0x0000000410007c0c */ /* 0x000fe2000bf06070 */
[----:B------:R-:W-:Y:S02]  /*0a00*/  IMAD.MOV.U32 R100, RZ, RZ, -0x1 ;  /* 0xffffffffff647424 */ /* 0x000fe400078e00ff */
[----:B------:R-:W-:Y:S01]  /*0a10*/  IMAD.MOV.U32 R101, RZ, RZ, -0x1 ;  /* 0xffffffffff657424 */ /* 0x000fe200078e00ff */
[----:B------:R-:W-:-:S13]  /*0a20*/  ISETP.GE.U32.AND.EX P0, PT, R17, UR5, PT, P0 ;  /* 0x0000000511007c0c */ /* 0x000fda000bf06100 */
[----:B------:R-:W-:Y:S05]  /*0a30*/  @P0 BRA `(.L_x_8) ;  /* 0x0000000400280947 */ /* 0x000fea0003800000 */
[----:B------:R-:W0:Y:S01]  /*0a40*/  LDC.64 R24, c[0x0][0x628] ;  /* 0x00018a00ff187b82 */ /* 0x000e220000000a00 */
[----:B------:R-:W-:Y:S02]  /*0a50*/  IMAD.MOV.U32 R8, RZ, RZ, R16 ;  /* 0x000000ffff087224 */ /* 0x000fe400078e0010 */
[----:B------:R-:W-:-:S05]  /*0a60*/  IMAD.MOV.U32 R9, RZ, RZ, R17 ;  /* 0x000000ffff097224 */ /* 0x000fca00078e0011 */
[----:B------:R-:W1:Y:S08]  /*0a70*/  LDC R0, c[0x0][0x630] ;  /* 0x00018c00ff007b82 */ /* 0x000e700000000800 */
[----:B------:R-:W2:Y:S01]  /*0a80*/  LDC.64 R26, c[0x0][0x620] ;  /* 0x00018800ff1a7b82 */ /* 0x000ea20000000a00 */
[----:B0-----:R-:W-:-:S04]  /*0a90*/  ISETP.NE.U32.AND P0, PT, R24, RZ, PT ;  /* 0x000000ff1800720c */ /* 0x001fc80003f05070 */
[----:B------:R-:W-:-:S13]  /*0aa0*/  ISETP.NE.AND.EX P0, PT, R25, RZ, PT, P0 ;  /* 0x000000ff1900720c */ /* 0x000fda0003f05300 */
[----:B-12---:R-:W-:Y:S05]  /*0ab0*/  @!P0 BRA `(.L_x_9) ;  /* 0x0000000000288947 */ /* 0x006fea0003800000 */
[----:B------:R-:W0:Y:S02]  /*0ac0*/  LDC R15, c[0x0][0x634] ;  /* 0x00018d00ff0f7b82 */ /* 0x000e240000000800 */
[----:B0-----:R-:W-:-:S05]  /*0ad0*/  IADD3 R15, P0, R16, R15, RZ ;  /* 0x0000000f100f7210 */ /* 0x001fca0007f1e0ff */
[----:B------:R-:W-:-:S04]  /*0ae0*/  IMAD.X R21, RZ, RZ, R17, P0 ;  /* 0x000000ffff157224 */ /* 0x000fc800000e0611 */
[----:B------:R-:W-:-:S04]  /*0af0*/  IMAD.WIDE.U32 R8, R21, R24, RZ ;  /* 0x0000001815087225 */ /* 0x000fc800078e00ff */
[----:B------:R-:W-:-:S04]  /*0b00*/  IMAD.WIDE.U32 R12, P0, R15, R25, R8 ;  /* 0x000000190f0c7225 */ /* 0x000fc80007800008 */
[----:B------:R-:W-:-:S04]  /*0b10*/  IMAD.WIDE.U32 R8, R15, R24, RZ ;  /* 0x000000180f087225 */ /* 0x000fc800078e00ff */
[----:B------:R-:W-:Y:S01]  /*0b20*/  IMAD.X R15, RZ, RZ, RZ, P0 ;  /* 0x000000ffff0f7224 */ /* 0x000fe200000e06ff */
[----:B------:R-:W-:Y:S01]  /*0b30*/  IADD3 RZ, P0, R9, R12, RZ ;  /* 0x0000000c09ff7210 */ /* 0x000fe20007f1e0ff */
[----:B------:R-:W-:-:S04]  /*0b40*/  IMAD.MOV.U32 R14, RZ, RZ, R13 ;  /* 0x000000ffff0e7224 */ /* 0x000fc800078e000d */
[----:B------:R-:W-:-:S08]  /*0b50*/  IMAD.WIDE.U32.X R8, R21, R25, R14, P0 ;  /* 0x0000001915087225 */ /* 0x000fd000000e040e */
.L_x_9:
[----:B------:R-:W0:Y:S01]  /*0b60*/  LDC.64 R28, c[0x0][0x640] ;  /* 0x00019000ff1c7b82 */ /* 0x000e220000000a00 */
[--C-:B------:R-:W-:Y:S01]  /*0b70*/  SHF.R.U64 R101, R8, R0, R9.reuse ;  /* 0x0000000008657219 */ /* 0x100fe20000001209 */
[----:B------:R-:W-:Y:S01]  /*0b80*/  IMAD R20, R7, R20, R4 ;  /* 0x0000001407147224 */ /* 0x000fe200078e0204 */
[----:B------:R-:W-:Y:S02]  /*0b90*/  SHF.R.U32.HI R0, RZ, R0, R9 ;  /* 0x00000000ff007219 */ /* 0x000fe40000011609 */
[----:B------:R-:W-:-:S03]  /*0ba0*/  IADD3 R5, P0, RZ, -R101, RZ ;  /* 0x80000065ff057210 */ /* 0x000fc60007f1e0ff */
[----:B------:R-:W1:Y:S02]  /*0bb0*/  LDC R12, c[0x0][0x618] ;  /* 0x00018600ff0c7b82 */ /* 0x000e640000000800 */
[----:B------:R-:W-:-:S04]  /*0bc0*/  IMAD.X R9, RZ, RZ, ~R0, P0 ;  /* 0x000000ffff097224 */ /* 0x000fc800000e0e00 */
[-C--:B------:R-:W-:Y:S02]  /*0bd0*/  IMAD R0, R9, R26.reuse, RZ ;  /* 0x0000001a09007224 */ /* 0x080fe400078e02ff */
[----:B------:R-:W2:Y:S01]  /*0be0*/  LDC R14, c[0x0][0x608] ;  /* 0x00018200ff0e7b82 */ /* 0x000ea20000000800 */
[----:B------:R-:W-:-:S04]  /*0bf0*/  IMAD.WIDE.U32 R8, R5, R26, R16 ;  /* 0x0000001a05087225 */ /* 0x000fc800078e0010 */
[----:B------:R-:W-:Y:S02]  /*0c00*/  IMAD R5, R5, R27, R0 ;  /* 0x0000001b05057224 */ /* 0x000fe400078e0200 */
[----:B------:R-:W-:Y:S01]  /*0c10*/  IMAD.MOV.U32 R27, RZ, RZ, 0x1 ;  /* 0x00000001ff1b7424 */ /* 0x000fe200078e00ff */
[----:B------:R-:W3:Y:S01]  /*0c20*/  LDC R24, c[0x0][0x658] ;  /* 0x00019600ff187b82 */ /* 0x000ee20000000800 */
[----:B------:R-:W-:Y:S01]  /*0c30*/  IMAD.IADD R5, R9, 0x1, R5 ;  /* 0x0000000109057824 */ /* 0x000fe200078e0205 */
[----:B0-----:R-:W-:Y:S01]  /*0c40*/  ISETP.NE.U32.AND P0, PT, R28, RZ, PT ;  /* 0x000000ff1c00720c */ /* 0x001fe20003f05070 */
[----:B------:R-:W-:-:S03]  /*0c50*/  IMAD.MOV.U32 R9, RZ, RZ, -0x1 ;  /* 0xffffffffff097424 */ /* 0x000fc600078e00ff */
[----:B------:R-:W-:Y:S02]  /*0c60*/  ISETP.NE.AND.EX P0, PT, R29, RZ, PT, P0 ;  /* 0x000000ff1d00720c */ /* 0x000fe40003f05300 */
[----:B------:R-:W0:Y:S01]  /*0c70*/  LDC R21, c[0x0][0x600] ;  /* 0x00018000ff157b82 */ /* 0x000e220000000800 */
[-CC-:B-1----:R-:W-:Y:S02]  /*0c80*/  SHF.R.U64 R10, R8, R12.reuse, R5.reuse ;  /* 0x0000000c080a7219 */ /* 0x182fe40000001205 */
[----:B------:R-:W-:-:S05]  /*0c90*/  SHF.R.U32.HI R5, RZ, R12, R5 ;  /* 0x0000000cff057219 */ /* 0x000fca0000011605 */
[----:B------:R-:W1:Y:S01]  /*0ca0*/  LDC R23, c[0x0][0x648] ;  /* 0x00019200ff177b82 */ /* 0x000e620000000800 */
[-CC-:B--2---:R-:W-:Y:S02]  /*0cb0*/  SHF.R.U64 R30, R10, R14.reuse, R5.reuse ;  /* 0x0000000e0a1e7219 */ /* 0x184fe40000001205 */
[----:B------:R-:W-:-:S05]  /*0cc0*/  SHF.R.U32.HI R5, RZ, R14, R5 ;  /* 0x0000000eff057219 */ /* 0x000fca0000011605 */
[----:B------:R-:W2:Y:S01]  /*0cd0*/  LDC R25, c[0x0][0x638] ;  /* 0x00018e00ff197b82 */ /* 0x000ea20000000800 */
[-CC-:B---3--:R-:W-:Y:S02]  /*0ce0*/  SHF.R.U64 R14, R30, R24.reuse, R5.reuse ;  /* 0x000000181e0e7219 */ /* 0x188fe40000001205 */
[-C--:B------:R-:W-:Y:S02]  /*0cf0*/  SHF.L.U32 R0, R9, R24.reuse, RZ ;  /* 0x0000001809007219 */ /* 0x080fe400000006ff */
[----:B------:R-:W-:Y:S01]  /*0d00*/  SHF.R.U32.HI R5, RZ, R24, R5 ;  /* 0x00000018ff057219 */ /* 0x000fe20000011605 */
[----:B------:R-:W-:Y:S01]  /*0d10*/  IMAD.MOV.U32 R4, RZ, RZ, R14 ;  /* 0x000000ffff047224 */ /* 0x000fe200078e000e */
[----:B------:R-:W-:Y:S01]  /*0d20*/  LOP3.LUT R7, RZ, R0, RZ, 0x33, !PT ;  /* 0x00000000ff077212 */ /* 0x000fe200078e33ff */
[----:B------:R-:W3:Y:S01]  /*0d30*/  LDC R26, c[0x0][0x610] ;  /* 0x00018400ff1a7b82 */ /* 0x000ee20000000800 */
[----:B------:R-:W-:Y:S05]  /*0d40*/  @!P0 BRA `(.L_x_10) ;  /* 0x0000000000288947 */ /* 0x000fea0003800000 */
[----:B------:R-:W4:Y:S02]  /*0d50*/  LDC R13, c[0x0][0x64c] ;  /* 0x00019300ff0d7b82 */ /* 0x000f240000000800 */
[----:B----4-:R-:W-:-:S05]  /*0d60*/  IADD3 R13, P0, R14, R13, RZ ;  /* 0x0000000d0e0d7210 */ /* 0x010fca0007f1e0ff */
        /* <DEDUP_REMOVED lines=8> */
.L_x_10:
[----:B-1----:R-:W-:Y:S01]  /*0df0*/  SHF.R.U64 R4, R4, R23, R5 ;  /* 0x0000001704047219 */ /* 0x002fe20000001205 */
[----:B0-----:R-:W-:Y:S01]  /*0e00*/  VIADD R5, R21, 0xffffffff ;  /* 0xffffffff15057836 */ /* 0x001fe20000000000 */
[----:B------:R-:W-:Y:S02]  /*0e10*/  SHF.L.U32 R0, R27, R24, RZ ;  /* 0x000000181b007219 */ /* 0x000fe400000006ff */
[----:B------:R-:W-:Y:S01]  /*0e20*/  LOP3.LUT R7, R30, R7, RZ, 0xc0, !PT ;  /* 0x000000071e077212 */ /* 0x000fe200078ec0ff */
[----:B------:R-:W-:Y:S01]  /*0e30*/  IMAD.MOV R8, RZ, RZ, -R4 ;  /* 0x000000ffff087224 */ /* 0x000fe200078e0a04 */
[----:B------:R-:W-:Y:S02]  /*0e40*/  SEL R3, R3, R20, !P1 ;  /* 0x0000001403037207 */ /* 0x000fe40004800000 */
[----:B------:R-:W-:Y:S01]  /*0e50*/  LOP3.LUT R5, R10, R5, RZ, 0xc0, !PT ;  /* 0x000000050a057212 */ /* 0x000fe200078ec0ff */
[----:B------:R-:W-:Y:S02]  /*0e60*/  IMAD R4, R0, R4, R7 ;  /* 0x0000000400047224 */ /* 0x000fe400078e0207 */
[----:B--2---:R-:W-:-:S02]  /*0e70*/  IMAD R0, R8, R25, R14 ;  /* 0x0000001908007224 */ /* 0x004fc400078e020e */
[----:B---3--:R-:W-:Y:S02]  /*0e80*/  IMAD R3, R4, R26, R3 ;  /* 0x0000001a04037224 */ /* 0x008fe400078e0203 */
[----:B------:R-:W-:Y:S02]  /*0e90*/  IMAD.MOV.U32 R7, RZ, RZ, 0x1 ;  /* 0x00000001ff077424 */ /* 0x000fe400078e00ff */
[----:B------:R-:W-:-:S03]  /*0ea0*/  IMAD R4, R0, R21, R5 ;  /* 0x0000001500047224 */ /* 0x000fc600078e0205 */
[----:B------:R-:W-:Y:S02]  /*0eb0*/  PRMT R0, R7, 0x7610, R0 ;  /* 0x0000761007007816 */ /* 0x000fe40000000000 */
[----:B------:R-:W-:Y:S02]  /*0ec0*/  SEL R100, R4, R3, !P1 ;  /* 0x0000000304647207 */ /* 0x000fe40004800000 */
[----:B------:R-:W-:-:S07]  /*0ed0*/  SEL R103, R3, R4, !P1 ;  /* 0x0000000403677207 */ /* 0x000fce0004800000 */
.L_x_8:
[----:B------:R-:W-:-:S08]  /*0ee0*/  NOP ;  /* 0x0000000000007918 */ /* 0x000fd00000000000 */
[----:B------:R-:W0:Y:S02]  /*0ef0*/  USETMAXREG.TRY_ALLOC.CTAPOOL UP0, 0xe8 ;  /* 0x000000e8000079c8 */ /* 0x000e240008000600 */
[----:B0-----:R-:W-:-:S13]  /*0f00*/  PLOP3.LUT P0, PT, PT, PT, UP0, 0x80, 0x0 ;  /* 0x000000000000781c */ /* 0x001fda0003f0f008 */
[----:B------:R-:W-:Y:S05]  /*0f10*/  @!P0 BRA `(.L_x_8) ;  /* 0xfffffffc00f08947 */ /* 0x000fea000383ffff */
[----:B------:R-:W-:Y:S01]  /*0f20*/  ULDC.64 UR4, c[0x0][0x598] ;  /* 0x0001660000047ab9 */ /* 0x000fe20000000a00 */
[----:B------:R-:W-:Y:S01]  /*0f30*/  ULDC.64 UR38, c[0x0][0x208] ;  /* 0x0000820000267ab9 */ /* 0x000fe20000000a00 */
[----:B------:R-:W-:-:S04]  /*0f40*/  ISETP.NE.U32.AND P0, PT, RZ, UR4, PT ;  /* 0x00000004ff007c0c */ /* 0x000fc8000bf05070 */
[----:B------:R-:W-:-:S13]  /*0f50*/  ISETP.NE.AND.EX P0, PT, RZ, UR5, PT, P0 ;  /* 0x00000005ff007c0c */ /* 0x000fda000bf05300 */
[----:B------:R-:W-:Y:S05]  /*0f60*/  @!P0 BRA `(.L_x_11) ;  /* 0x00000000001c8947 */ /* 0x000fea0003800000 */
[----:B------:R-:W0:Y:S02]  /*0f70*/  LDC.64 R4, c[0x0][0x598] ;  /* 0x00016600ff047b82 */ /* 0x000e240000000a00 */
[----:B0-----:R-:W2:Y:S02]  /*0f80*/  LDG.E.64 R4, desc[UR38][R4.64] ;  /* 0x0000002604047981 */ /* 0x001ea4000c1e1b00 */
[----:B--2---:R-:W-:-:S04]  /*0f90*/  ISETP.NE.U32.AND P0, PT, R4, RZ, PT ;  /* 0x000000ff0400720c */ /* 0x004fc80003f05070 */
[----:B------:R-:W-:-:S13]  /*0fa0*/  ISETP.NE.AND.EX P0, PT, R5, RZ, PT, P0 ;  /* 0x000000ff0500720c */ /* 0x000fda0003f05300 */
[----:B------:R-:W-:Y:S05]  /*0fb0*/  @!P0 BRA `(.L_x_11) ;  /* 0x0000000000088947 */ /* 0x000fea0003800000 */
[----:B------:R0:W5:Y:S01]  /*0fc0*/  LD.E R23, desc[UR38][R4.64] ;  /* 0x0000002604177980 */ /* 0x000162000c101900 */
[----:B------:R-:W-:Y:S05]  /*0fd0*/  BRA `(.L_x_12) ;  /* 0x0000000000247947 */ /* 0x000fea0003800000 */
.L_x_11:
[----:B------:R-:W-:Y:S02]  /*0fe0*/  ULDC.64 UR4, c[0x0][0x588] ;  /* 0x0001620000047ab9 */ /* 0x000fe40000000a00 */
[----:B------:R-:W-:-:S04]  /*0ff0*/  ISETP.NE.U32.AND P0, PT, RZ, UR4, PT ;  /* 0x00000004ff007c0c */ /* 0x000fc8000bf05070 */
[----:B------:R-:W-:-:S13]  /*1000*/  ISETP.NE.AND.EX P0, PT, RZ, UR5, PT, P0 ;  /* 0x00000005ff007c0c */ /* 0x000fda000bf05300 */
[----:B------:R-:W-:Y:S05]  /*1010*/  @!P0 BRA `(.L_x_13) ;  /* 0x00000000000c8947 */ /* 0x000fea0003800000 */
[----:B------:R-:W0:Y:S02]  /*1020*/  LDC.64 R4, c[0x0][0x588] ;  /* 0x00016200ff047b82 */ /* 0x000e240000000a00 */
[----:B0-----:R1:W5:Y:S01]  /*1030*/  LDG.E R23, desc[UR38][R4.64] ;  /* 0x0000002604177981 */ /* 0x001362000c1e1900 */
[----:B------:R-:W-:Y:S05]  /*1040*/  BRA `(.L_x_12) ;  /* 0x0000000000087947 */ /* 0x000fea0003800000 */
.L_x_13:
[----:B------:R-:W-:Y:S02]  /*1050*/  ULDC UR4, c[0x0][0x580] ;  /* 0x0001600000047ab9 */ /* 0x000fe40000000800 */
[----:B------:R-:W-:-:S07]  /*1060*/  IMAD.U32 R23, RZ, RZ, UR4 ;  /* 0x00000004ff177e24 */ /* 0x000fce000f8e00ff */
.L_x_12:
[----:B------:R-:W-:Y:S02]  /*1070*/  ULDC.64 UR4, c[0x0][0x5a0] ;  /* 0x0001680000047ab9 */ /* 0x000fe40000000a00 */
[----:B------:R-:W-:-:S04]  /*1080*/  ISETP.NE.U32.AND P0, PT, RZ, UR4, PT ;  /* 0x00000004ff007c0c */ /* 0x000fc8000bf05070 */
[----:B------:R-:W-:-:S13]  /*1090*/  ISETP.NE.AND.EX P0, PT, RZ, UR5, PT, P0 ;  /* 0x00000005ff007c0c */ /* 0x000fda000bf05300 */
[----:B------:R-:W-:Y:S05]  /*10a0*/  @!P0 BRA `(.L_x_14) ;  /* 0x00000000001c8947 */ /* 0x000fea0003800000 */
[----:B01----:R-:W0:Y:S02]  /*10b0*/  LDC.64 R4, c[0x0][0x5a0] ;  /* 0x00016800ff047b82 */ /* 0x003e240000000a00 */
[----:B0-----:R-:W2:Y:S02]  /*10c0*/  LDG.E.64 R4, desc[UR38][R4.64] ;  /* 0x0000002604047981 */ /* 0x001ea4000c1e1b00 */
[----:B--2---:R-:W-:-:S04]  /*10d0*/  ISETP.NE.U32.AND P0, PT, R4, RZ, PT ;  /* 0x000000ff0400720c */ /* 0x004fc80003f05070 */
[----:B------:R-:W-:-:S13]  /*10e0*/  ISETP.NE.AND.EX P0, PT, R5, RZ, PT, P0 ;  /* 0x000000ff0500720c */ /* 0x000fda0003f05300 */
[----:B------:R-:W-:Y:S05]  /*10f0*/  @!P0 BRA `(.L_x_14) ;  /* 0x0000000000088947 */ /* 0x000fea0003800000 */
[----:B------:R0:W5:Y:S01]  /*1100*/  LD.E R90, desc[UR38][R4.64] ;  /* 0x00000026045a7980 */ /* 0x000162000c101900 */
[----:B------:R-:W-:Y:S05]  /*1110*/  BRA `(.L_x_15) ;  /* 0x0000000000247947 */ /* 0x000fea0003800000 */
.L_x_14:
[----:B------:R-:W-:Y:S02]  /*1120*/  ULDC.64 UR4, c[0x0][0x590] ;  /* 0x0001640000047ab9 */ /* 0x000fe40000000a00 */
[----:B------:R-:W-:-:S04]  /*1130*/  ISETP.NE.U32.AND P0, PT, RZ, UR4, PT ;  /* 0x00000004ff007c0c */ /* 0x000fc8000bf05070 */
[----:B------:R-:W-:-:S13]  /*1140*/  ISETP.NE.AND.EX P0, PT, RZ, UR5, PT, P0 ;  /* 0x00000005ff007c0c */ /* 0x000fda000bf05300 */
[----:B------:R-:W-:Y:S05]  /*1150*/  @!P0 BRA `(.L_x_16) ;  /* 0x00000000000c8947 */ /* 0x000fea0003800000 */
[----:B------:R-:W2:Y:S02]  /*1160*/  LDC.64 R90, c[0x0][0x590] ;  /* 0x00016400ff5a7b82 */ /* 0x000ea40000000a00 */
[----:B--2---:R2:W5:Y:S01]  /*1170*/  LDG.E R90, desc[UR38][R90.64] ;  /* 0x000000265a5a7981 */ /* 0x004562000c1e1900 */
[----:B------:R-:W-:Y:S05]  /*1180*/  BRA `(.L_x_15) ;  /* 0x0000000000087947 */ /* 0x000fea0003800000 */
.L_x_16:
[----:B------:R-:W-:Y:S02]  /*1190*/  ULDC UR4, c[0x0][0x584] ;  /* 0x0001610000047ab9 */ /* 0x000fe40000000800 */
[----:B------:R-:W-:-:S07]  /*11a0*/  IMAD.U32 R90, RZ, RZ, UR4 ;  /* 0x00000004ff5a7e24 */ /* 0x000fce000f8e00ff */
.L_x_15:
[----:B------:R-:W-:-:S13]  /*11b0*/  LOP3.LUT P0, RZ, R0, 0xff, RZ, 0xc0, !PT ;  /* 0x000000ff00ff7812 */ /* 0x000fda000780c0ff */
[----:B------:R-:W-:Y:S05]  /*11c0*/  @!P0 EXIT ;  /* 0x000000000000894d */ /* 0x000fea0003800000 */
[----:B------:R-:W3:Y:S01]  /*11d0*/  LDC R93, c[0x0][0x658] ;  /* 0x00019600ff5d7b82 */ /* 0x000ee20000000800 */
[----:B------:R-:W-:Y:S01]  /*11e0*/  ULDC.64 UR6, c[0x0][0x288] ;  /* 0x0000a20000067ab9 */ /* 0x000fe20000000a00 */
[----:B------:R-:W-:Y:S01]  /*11f0*/  LOP3.LUT R6, R6, 0x1, RZ, 0xc0, !PT ;  /* 0x0000000106067812 */ /* 0x000fe200078ec0ff */
[----:B------:R-:W-:Y:S01]  /*1200*/  UIADD3 UR4, UR7, 0x3f, URZ ;  /* 0x0000003f07047890 */ /* 0x000fe2000fffe03f */
[----:B------:R-:W-:Y:S01]  /*1210*/  SHF.R.U32.HI R0, RZ, 0x2, R95 ;  /* 0x00000002ff007819 */ /* 0x000fe2000001165f */
[----:B------:R-:W-:Y:S01]  /*1220*/  IMAD.U32 R3, RZ, RZ, UR6 ;  /* 0x00000006ff037e24 */ /* 0x000fe2000f8e00ff */
[----:B------:R-:W-:Y:S01]  /*1230*/  SHF.R.U32.HI R11, RZ, 0x1, R11 ;  /* 0x00000001ff0b7819 */ /* 0x000fe2000001160b */
[----:B------:R-:W-:Y:S01]  /*1240*/  USHF.R.S32.HI UR5, URZ, 0x1f, UR4 ;  /* 0x0000001f3f057899 */ /* 0x000fe20008011404 */
[----:B01----:R-:W0:Y:S01]  /*1250*/  LDC.64 R4, c[0x0][0x5c8] ;  /* 0x00017200ff047b82 */ /* 0x003e220000000a00 */
[----:B------:R-:W-:Y:S01]  /*1260*/  LOP3.LUT R94, R95, 0x3, RZ, 0xc0, !PT ;  /* 0x000000035f5e7812 */ /* 0x000fe200078ec0ff */
[----:B------:R-:W-:Y:S01]  /*1270*/  IMAD.SHL.U32 R7, R6, 0x40, RZ ;  /* 0x0000004006077824 */ /* 0x000fe200078e00ff */
[----:B------:R-:W-:Y:S01]  /*1280*/  LOP3.LUT R0, R0, 0x7, RZ, 0xc0, !PT ;  /* 0x0000000700007812 */ /* 0x000fe200078ec0ff */
[----:B------:R-:W-:Y:S01]  /*1290*/  ULEA.HI UR5, UR5, UR4, URZ, 0x6 ;  /* 0x0000000405057291 */ /* 0x000fe2000f8f303f */
[----:B------:R-:W-:Y:S01]  /*12a0*/  LOP3.LUT R11, R11, 0x30, RZ, 0xc0, !PT ;  /* 0x000000300b0b7812 */ /* 0x000fe200078ec0ff */
[----:B------:R-:W-:Y:S01]  /*12b0*/  IMAD R94, R94, -0x2, R3 ;  /* 0xfffffffe5e5e7824 */ /* 0x000fe200078e0203 */
[--C-:B------:R-:W-:Y:S01]  /*12c0*/  LOP3.LUT R88, R7, 0x40, R0.reuse, 0xe2, !PT ;  /* 0x0000004007587812 */ /* 0x100fe200078ee200 */
[----:B------:R-:W1:Y:S01]  /*12d0*/  LDC R97, c[0x0][0x600] ;  /* 0x00018000ff617b82 */ /* 0x000e620000000800 */
[----:B------:R-:W-:Y:S01]  /*12e0*/  IADD3 R3, RZ, -R11, -R0 ;  /* 0x8000000bff037210 */ /* 0x000fe20007ffe800 */
[----:B------:R-:W-:Y:S01]  /*12f0*/  IMAD.MOV.U32 R0, RZ, RZ, -0x1 ;  /* 0xffffffffff007424 */ /* 0x000fe200078e00ff */
[----:B------:R-:W-:Y:S01]  /*1300*/  USHF.R.S32.HI UR43, URZ, 0x6, UR5 ;  /* 0x000000063f2b7899 */ /* 0x000fe20008011405 */
[----:B------:R-:W-:Y:S01]  /*1310*/  IMAD.MOV.U32 R8, RZ, RZ, 0x1 ;  /* 0x00000001ff087424 */ /* 0x000fe200078e00ff */
[C---:B------:R-:W-:Y:S01]  /*1320*/  LOP3.LUT R96, R95.reuse, 0x80, RZ, 0xc0, !PT ;  /* 0x000000805f607812 */ /* 0x040fe200078ec0ff */
[----:B------:R-:W-:Y:S01]  /*1330*/  IMAD R3, R6, -0x40, R3 ;  /* 0xffffffc006037824 */ /* 0x000fe200078e0203 */
[----:B------:R-:W-:Y:S01]  /*1340*/  UISETP.LT.AND UP0, UPT, UR43, 0x1, UPT ;  /* 0x000000012b00788c */ /* 0x000fe2000bf01270 */
[----:B---3--:R-:W-:Y:S01]  /*1350*/  SHF.L.U32 R0, R0, R93, RZ ;  /* 0x0000005d00007219 */ /* 0x008fe200000006ff */
[----:B------:R-:W-:Y:S01]  /*1360*/  ULDC UR4, c[0x0][0x284] ;  /* 0x0000a10000047ab9 */ /* 0x000fe20000000800 */
[----:B------:R-:W-:Y:S01]  /*1370*/  LOP3.LUT R88, R88, R11, RZ, 0xfc, !PT ;  /* 0x0000000b58587212 */ /* 0x000fe200078efcff */
[----:B------:R-:W-:Y:S01]  /*1380*/  USEL UR44, UR43, 0x1, UP0 ;  /* 0x000000012b2c7887 */ /* 0x000fe20008000000 */
[----:B------:R-:W-:Y:S01]  /*1390*/  SHF.L.U32 R93, R8, R93, RZ ;  /* 0x0000005d085d7219 */ /* 0x000fe200000006ff */
[----:B------:R-:W-:Y:S01]  /*13a0*/  IMAD.SHL.U32 R95, R95, 0x2, RZ ;  /* 0x000000025f5f7824 */ /* 0x000fe200078e00ff */
[----:B------:R-:W-:Y:S01]  /*13b0*/  LOP3.LUT R102, R18, 0x1, RZ, 0xfc, !PT ;  /* 0x0000000112667812 */ /* 0x000fe200078efcff */
[----:B------:R-:W-:Y:S01]  /*13c0*/  VIADD R99, R3, UR4 ;  /* 0x0000000403637c36 */ /* 0x000fe20008000000 */
[C---:B0-----:R-:W-:Y:S01]  /*13d0*/  SHF.L.U64.HI R92, R4.reuse, 0x3, R5 ;  /* 0x00000003045c7819 */ /* 0x041fe20000010205 */
[----:B--2---:R-:W-:Y:S01]  /*13e0*/  IMAD.SHL.U32 R91, R4, 0x8, RZ ;  /* 0x00000008045b7824 */ /* 0x004fe200078e00ff */
[----:B------:R-:W-:Y:S01]  /*13f0*/  SHF.R.U32.HI R96, RZ, 0x7, R96 ;  /* 0x00000007ff607819 */ /* 0x000fe20000011660 */
[----:B------:R-:W-:Y:S01]  /*1400*/  IMAD.MOV.U32 R89, RZ, RZ, RZ ;  /* 0x000000ffff597224 */ /* 0x000fe200078e00ff */
[----:B------:R-:W-:Y:S01]  /*1410*/  LOP3.LUT R98, RZ, R0, RZ, 0x33, !PT ;  /* 0x00000000ff627212 */ /* 0x000fe200078e33ff */
[----:B------:R-:W-:Y:S01]  /*1420*/  UIADD3 UR44, UR43, -UR44, URZ ;  /* 0x8000002c2b2c7290 */ /* 0x000fe2000fffe03f */
[----:B------:R-:W-:Y:S01]  /*1430*/  UMOV UR40, URZ ;  /* 0x0000003f00287c82 */ /* 0x000fe20008000000 */
[----:B-1----:R-:W-:Y:S01]  /*1440*/  VIADD R97, R97, 0xffffffff ;  /* 0xffffffff61617836 */ /* 0x002fe20000000000 */
[----:B------:R-:W-:-:S09]  /*1450*/  UMOV UR41, URZ ;  /* 0x0000003f00297c82 */ /* 0x000fd20008000000 */
.L_x_162:
[----:B0-----:R-:W0:Y:S01]  /*1460*/  SHFL.IDX PT, R0, R96, RZ, 0x1f ;  /* 0x00001fff60007589 */ /* 0x001e2200000e0000 */
[----:B-1----:R-:W1:Y:S01]  /*1470*/  S2UR UR7, SR_CgaCtaId ;  /* 0x00000000000779c3 */ /* 0x002e620000008800 */
[----:B------:R-:W-:Y:S01]  /*1480*/  UMOV UR6, 0x400 ;  /* 0x0000040000067882 */ /* 0x000fe20000000000 */
[----:B0-----:R-:W-:Y:S01]  /*1490*/  R2UR UR4, R0 ;  /* 0x00000000000472ca */ /* 0x001fe200000e0000 */
[----:B-1----:R-:W-:-:S12]  /*14a0*/  ULEA UR6, UR7, UR6, 0x18 ;  /* 0x0000000607067291 */ /* 0x002fd8000f8ec03f */
[----:B------:R-:W-:-:S04]  /*14b0*/  ULEA.HI UR5, UR4, UR4, URZ, 0x1 ;  /* 0x0000000404057291 */ /* 0x000fc8000f8f083f */
[----:B------:R-:W-:-:S04]  /*14c0*/  ULOP3.LUT UR5, UR5, 0x7fffe, URZ, 0xc0, !UPT ;  /* 0x0007fffe05057892 */ /* 0x000fc8000f8ec03f */
[----:B------:R-:W-:-:S03]  /*14d0*/  UIADD3 UR5, UR4, -UR5, URZ ;  /* 0x8000000504057290 */ /* 0x000fc6000fffe03f */
[----:B------:R-:W-:Y:S01]  /*14e0*/  ULDC UR4, c[0x0][0x28c] ;  /* 0x0000a30000047ab9 */ /* 0x000fe20000000800 */
[----:B------:R-:W-:Y:S01]  /*14f0*/  ULEA UR5, UR5, UR6, 0xd ;  /* 0x0000000605057291 */ /* 0x000fe2000f8e683f */
[----:B------:R-:W-:-:S03]  /*1500*/  ISETP.LT.AND P0, PT, RZ, UR4, PT ;  /* 0x00000004ff007c0c */ /* 0x000fc6000bf01270 */
[----:B------:R-:W-:-:S04]  /*1510*/  UIADD3 UR5, UR5, 0x100, URZ ;  /* 0x0000010005057890 */ /* 0x000fc8000fffe03f */
[----:B------:R-:W-:-:S04]  /*1520*/  USHF.R.U32.HI UR5, URZ, 0x4, UR5 ;  /* 0x000000043f057899 */ /* 0x000fc80008011605 */
[----:B------:R-:W-:-:S04]  /*1530*/  ULOP3.LUT UR5, UR5, 0x3fff, URZ, 0xc0, !UPT ;  /* 0x00003fff05057892 */ /* 0x000fc8000f8ec03f */
[----:B------:R-:W-:Y:S01]  /*1540*/  ULOP3.LUT UR45, UR5, 0x10000, URZ, 0xfc, !UPT ;  /* 0x00010000052d7892 */ /* 0x000fe2000f8efc3f */
[----:B--2345:R-:W-:Y:S11]  /*1550*/  @P0 BRA `(.L_x_17) ;  /* 0x0000000000400947 */ /* 0x03cff60003800000 */
[----:B------:R-:W-:Y:S01]  /*1560*/  MOV R0, 0x0 ;  /* 0x0000000000007802 */ /* 0x000fe20000000f00 */
[----:B------:R-:W-:Y:S01]  /*1570*/  ULDC.64 UR4, c[0x4][0x68] ;  /* 0x01001a0000047ab9 */ /* 0x000fe20000000a00 */
[----:B------:R-:W-:Y:S01]  /*1580*/  ULDC.64 UR6, c[0x4][0x8] ;  /* 0x0100020000067ab9 */ /* 0x000fe20000000a00 */
[----:B------:R-:W-:Y:S01]  /*1590*/  IMAD.U32 R4, RZ, RZ, UR4 ;  /* 0x00000004ff047e24 */ /* 0x000fe2000f8e00ff */
[----:B------:R0:W1:Y:S01]  /*15a0*/  LDC.64 R14, c[0x4][R0] ;  /* 0x01000000000e7b82 */ /* 0x0000620000000a00 */
[----:B------:R-:W-:Y:S01]  /*15b0*/  IMAD.U32 R5, RZ, RZ, UR5 ;  /* 0x00000005ff057e24 */ /* 0x000fe2000f8e00ff */
[----:B------:R-:W-:Y:S01]  /*15c0*/  ULDC.64 UR4, c[0x4][0x70] ;  /* 0x01001c0000047ab9 */ /* 0x000fe20000000a00 */
[----:B------:R-:W-:Y:S02]  /*15d0*/  IMAD.U32 R10, RZ, RZ, UR6 ;  /* 0x00000006ff0a7e24 */ /* 0x000fe4000f8e00ff */
[----:B------:R-:W-:Y:S02]  /*15e0*/  IMAD.U32 R6, RZ, RZ, UR4 ;  /* 0x00000004ff067e24 */ /* 0x000fe4000f8e00ff */
[----:B------:R-:W-:-:S02]  /*15f0*/  IMAD.U32 R7, RZ, RZ, UR5 ;  /* 0x00000005ff077e24 */ /* 0x000fc4000f8e00ff */
[----:B------:R-:W-:Y:S02]  /*1600*/  IMAD.U32 R11, RZ, RZ, UR7 ;  /* 0x00000007ff0b7e24 */ /* 0x000fe4000f8e00ff */
[----:B------:R-:W-:Y:S02]  /*1610*/  IMAD.MOV.U32 R8, RZ, RZ, 0x1e1 ;  /* 0x000001e1ff087424 */ /* 0x000fe400078e00ff */
[----:B------:R-:W-:Y:S02]  /*1620*/  IMAD.MOV.U32 R12, RZ, RZ, 0x1 ;  /* 0x00000001ff0c7424 */ /* 0x000fe400078e00ff */
[----:B0-----:R-:W-:-:S07]  /*1630*/  IMAD.MOV.U32 R13, RZ, RZ, RZ ;  /* 0x000000ffff0d7224 */ /* 0x001fce00078e00ff */
[----:B------:R-:W-:-:S07]  /*1640*/  LEPC R20, `(.L_x_17) ;  /* 0x000000001014794e */ /* 0x000fce0000000000 */
[----:B-1---5:R-:W-:Y:S05]  /*1650*/  CALL.ABS.NOINC R14 ;  /* 0x000000000e007343 */ /* 0x022fea0003c00000 */
.L_x_17:
[----:B------:R-:W-:-:S13]  /*1660*/  ISETP.NE.AND P0, PT, R102, 0x3, PT ;  /* 0x000000036600780c */ /* 0x000fda0003f05270 */
[----:B------:R-:W-:Y:S05]  /*1670*/  @!P0 BRA `(.L_x_18) ;  /* 0x0000000000048947 */ /* 0x000fea0003800000 */
[----:B------:R-:W-:Y:S01]  /*1680*/  BPT.TRAP 0x1 ;  /* 0x000000040000795c */ /* 0x000fe20000300000 */
.L_x_18:
[----:B------:R-:W0:Y:S01]  /*1690*/  S2UR UR5, SR_CgaCtaId ;  /* 0x00000000000579c3 */ /* 0x000e220000008800 */
[----:B------:R-:W-:Y:S01]  /*16a0*/  UMOV UR4, 0x400 ;  /* 0x0000040000047882 */ /* 0x000fe20000000000 */
[----:B------:R-:W-:Y:S02]  /*16b0*/  IMAD.U32 R0, RZ, RZ, UR40 ;  /* 0x00000028ff007e24 */ /* 0x000fe4000f8e00ff */
[----:B------:R-:W-:-:S03]  /*16c0*/  IMAD.U32 R3, RZ, RZ, UR41 ;  /* 0x00000029ff037e24 */ /* 0x000fc6000f8e00ff */
[----:B------:R-:W-:Y:S01]  /*16d0*/  SHF.L.U32 R0, R0, 0x1f, RZ ;  /* 0x0000001f00007819 */ /* 0x000fe200000006ff */
[----:B0-----:R-:W-:-:S06]  /*16e0*/  ULEA UR4, UR5, UR4, 0x18 ;  /* 0x0000000405047291 */ /* 0x001fcc000f8ec03f */
[----:B------:R-:W-:-:S04]  /*16f0*/  IMAD.U32 R6, RZ, RZ, UR4 ;  /* 0x00000004ff067e24 */ /* 0x000fc8000f8e00ff */
[----:B------:R-:W-:-:S04]  /*1700*/  IMAD R3, R3, 0x8, R6 ;  /* 0x0000000803037824 */ /* 0x000fc800078e0206 */
[----:B------:R0:W1:Y:S01]  /*1710*/  SYNCS.PHASECHK.TRANS64.TRYWAIT P1, [R3+URZ], R0 ;  /* 0x00000000030075a7 */ /* 0x000062000802017f */
[----:B------:R-:W-:Y:S05]  /*1720*/  @!P0 BRA `(.L_x_19) ;  /* 0x0000000000048947 */ /* 0x000fea0003800000 */
[----:B------:R-:W-:Y:S01]  /*1730*/  BPT.TRAP 0x1 ;  /* 0x000000040000795c */ /* 0x000fe20000300000 */
.L_x_19:
[----:B------:R-:W-:-:S05]  /*1740*/  IMAD.U32 R4, RZ, RZ, UR44 ;  /* 0x0000002cff047e24 */ /* 0x000fca000f8e00ff */
[----:B------:R-:W-:Y:S01]  /*1750*/  ISETP.GE.AND P2, PT, R4, 0x1, PT ;  /* 0x000000010400780c */ /* 0x000fe20003f46270 */
[----:B-1----:R-:W-:-:S12]  /*1760*/  @P1 BRA `(.L_x_20) ;  /* 0x0000000000081947 */ /* 0x002fd80003800000 */
[----:B------:R-:W1:Y:S02]  /*1770*/  SYNCS.PHASECHK.TRANS64.TRYWAIT P1, [R3+URZ], R0 ;  /* 0x00000000030075a7 */ /* 0x000e64000802017f */
[----:B-1----:R-:W-:Y:S05]  /*1780*/  @!P1 BRA `(.L_x_21) ;  /* 0x0000006400a09947 */ /* 0x002fea0003800000 */
.L_x_20:
[----:B------:R-:W-:Y:S05]  /*1790*/  WARPSYNC.ALL ;  /* 0x0000000000007948 */ /* 0x000fea0003800000 */
[----:B------:R-:W-:Y:S01]  /*17a0*/  R2UR UR4, R6 ;  /* 0x00000000060472ca */ /* 0x000fe200000e0000 */
[----:B------:R-:W-:Y:S01]  /*17b0*/  ULEA UR5, UR41, UR45, 0xa ;  /* 0x0000002d29057291 */ /* 0x000fe2000f8e503f */
[----:B------:R-:W-:Y:S01]  /*17c0*/  WARPGROUP.ARRIVE ;  /* 0x00000000000079c5 */ /* 0x000fe20000000000 */
[----:B------:R-:W-:Y:S01]  /*17d0*/  UMOV UR9, 0x40000040 ;  /* 0x4000004000097882 */ /* 0x000fe20000000000 */
[----:B------:R-:W-:-:S04]  /*17e0*/  UMOV UR11, 0x40000040 ;  /* 0x40000040000b7882 */ /* 0x000fc80000000000 */
[----:B------:R-:W-:-:S05]  /*17f0*/  UMOV UR8, UR5 ;  /* 0x0000000500087c82 */ /* 0x000fca0008000000 */
[----:B------:R-:W-:-:S04]  /*1800*/  UIADD3 UR4, UR4, 0x8100, URZ ;  /* 0x0000810004047890 */ /* 0x000fc8000fffe03f */
[----:B------:R-:W-:-:S04]  /*1810*/  USHF.R.U32.HI UR4, URZ, 0x4, UR4 ;  /* 0x000000043f047899 */ /* 0x000fc80008011604 */
[----:B------:R-:W-:-:S04]  /*1820*/  ULOP3.LUT UR4, UR4, 0x3fff, URZ, 0xc0, !UPT ;  /* 0x00003fff04047892 */ /* 0x000fc8000f8ec03f */
[----:B------:R-:W-:-:S04]  /*1830*/  ULOP3.LUT UR4, UR4, 0x2000000, URZ, 0xfc, !UPT ;  /* 0x0200000004047892 */ /* 0x000fc8000f8efc3f */
[----:B------:R-:W-:-:S07]  /*1840*/  ULEA UR6, UR41, UR4, 0xa ;  /* 0x0000000429067291 */ /* 0x000fce000f8e503f */
[----:B------:R-:W-:Y:S02]  /*1850*/  UMOV UR10, UR6 ;  /* 0x00000006000a7c82 */ /* 0x000fe40008000000 */
[----:B------:R-:W-:Y:S01]  /*1860*/  HGMMA.64x128x16.F32 R24, gdesc[UR8].tnspB, RZ, !UPT, gsb0 ;  /* 0x41e00000081879f0 */ /* 0x000fe2000c0008ff */
[----:B------:R-:W-:Y:S02]  /*1870*/  UIADD3 UR8, UR5, 0x2, URZ ;  /* 0x0000000205087890 */ /* 0x000fe4000fffe03f */
[----:B------:R-:W-:Y:S01]  /*1880*/  UIADD3 UR10, UR6, 0x80, URZ ;  /* 0x00000080060a7890 */ /* 0x000fe2000fffe03f */
[----:B------:R-:W-:Y:S01]  /*1890*/  UMOV UR9, 0x40000040 ;  /* 0x4000004000097882 */ /* 0x000fe20000000000 */
[----:B------:R-:W-:Y:S01]  /*18a0*/  UMOV UR11, 0x40000040 ;  /* 0x40000040000b7882 */ /* 0x000fe20000000000 */
[----:B------:R-:W-:Y:S02]  /*18b0*/  WARPGROUP.DEPBAR.LE gsb0, 0x0 ;  /* 0x00008000000079c5 */ /* 0x000fe40000010000 */
[----:B------:R-:W-:-:S06]  /*18c0*/  WARPGROUP.ARRIVE ;  /* 0x00000000000079c5 */ /* 0x000fcc0000000000 */
[----:B------:R-:W-:Y:S01]  /*18d0*/  HGMMA.64x128x16.F32 R24, gdesc[UR8].tnspB, R24, gsb0 ;  /* 0x41e00000081879f0 */ /* 0x000fe20008000818 */
        /* <DEDUP_REMOVED lines=13> */
[----:B------:R-:W-:Y:S03]  /*19b0*/  HGMMA.64x128x16.F32 R24, gdesc[UR8].tnspB, R24, gsb0 ;  /* 0x41e00000081879f0 */ /* 0x000fe60008000818 */
[----:B------:R-:W-:Y:S02]  /*19c0*/  WARPGROUP.DEPBAR.LE gsb0, 0x0 ;  /* 0x00008000000079c5 */ /* 0x000fe40000010000 */
[----:B------:R-:W-:Y:S05]  /*19d0*/  @!P2 BRA `(.L_x_22) ;  /* 0x000000040028a947 */ /* 0x000fea0003800000 */
[----:B------:R-:W-:Y:S01]  /*19e0*/  UIADD3 UR5, UR41, 0x1, URZ ;  /* 0x0000000129057890 */ /* 0x000fe2000fffe03f */
[----:B01----:R-:W-:Y:S02]  /*19f0*/  IMAD.U32 R0, RZ, RZ, UR44 ;  /* 0x0000002cff007e24 */ /* 0x003fe4000f8e00ff */
[----:B------:R-:W-:Y:S01]  /*1a00*/  IMAD.U32 R3, RZ, RZ, UR41 ;  /* 0x00000029ff037e24 */ /* 0x000fe2000f8e00ff */
[----:B------:R-:W-:-:S04]  /*1a10*/  UISETP.NE.AND UP0, UPT, UR5, 0x2, UPT ;  /* 0x000000020500788c */ /* 0x000fc8000bf05270 */
[----:B------:R-:W-:Y:S02]  /*1a20*/  USEL UR6, URZ, 0x1, UP0 ;  /* 0x000000013f067887 */ /* 0x000fe40008000000 */
[----:B------:R-:W-:Y:S02]  /*1a30*/  USEL UR5, UR5, URZ, UP0 ;  /* 0x0000003f05057287 */ /* 0x000fe40008000000 */
[----:B------:R-:W-:-:S06]  /*1a40*/  ULOP3.LUT UR6, UR40, UR6, URZ, 0x3c, !UPT ;  /* 0x0000000628067292 */ /* 0x000fcc000f8e3c3f */
[----:B------:R-:W-:-:S07]  /*1a50*/  IMAD.U32 R7, RZ, RZ, UR6 ;  /* 0x00000006ff077e24 */ /* 0x000fce000f8e00ff */
.L_x_29:
[----:B------:R-:W-:Y:S05]  /*1a60*/  @!P0 BRA `(.L_x_23) ;  /* 0x0000000000048947 */ /* 0x000fea0003800000 */
[----:B------:R-:W-:Y:S01]  /*1a70*/  BPT.TRAP 0x1 ;  /* 0x000000040000795c */ /* 0x000fe20000300000 */
.L_x_23:
[----:B------:R-:W0:Y:S01]  /*1a80*/  S2UR UR7, SR_CgaCtaId ;  /* 0x00000000000779c3 */ /* 0x000e220000008800 */
[----:B------:R-:W-:Y:S01]  /*1a90*/  UMOV UR6, 0x400 ;  /* 0x0000040000067882 */ /* 0x000fe20000000000 */
[----:B------:R-:W-:Y:S01]  /*1aa0*/  IMAD.U32 R5, RZ, RZ, UR5 ;  /* 0x00000005ff057e24 */ /* 0x000fe2000f8e00ff */
[----:B------:R-:W-:Y:S01]  /*1ab0*/  SHF.L.U32 R4, R7, 0x1f, RZ ;  /* 0x0000001f07047819 */ /* 0x000fe200000006ff */
[----:B0-----:R-:W-:-:S06]  /*1ac0*/  ULEA UR6, UR7, UR6, 0x18 ;  /* 0x0000000607067291 */ /* 0x001fcc000f8ec03f */
[----:B------:R-:W-:-:S04]  /*1ad0*/  IMAD.U32 R6, RZ, RZ, UR6 ;  /* 0x00000006ff067e24 */ /* 0x000fc8000f8e00ff */
[----:B------:R-:W-:-:S04]  /*1ae0*/  IMAD R5, R5, 0x8, R6 ;  /* 0x0000000805057824 */ /* 0x000fc800078e0206 */
[----:B------:R0:W1:Y:S01]  /*1af0*/  SYNCS.PHASECHK.TRANS64.TRYWAIT P1, [R5+URZ], R4 ;  /* 0x00000004050075a7 */ /* 0x000062000802017f */
[----:B------:R-:W-:Y:S05]  /*1b00*/  @!P0 BRA `(.L_x_24) ;  /* 0x0000000000048947 */ /* 0x000fea0003800000 */
[----:B------:R-:W-:Y:S01]  /*1b10*/  BPT.TRAP 0x1 ;  /* 0x000000040000795c */ /* 0x000fe20000300000 */
.L_x_24:
[----:B-1----:R-:W-:Y:S05]  /*1b20*/  @P1 BRA `(.L_x_25) ;  /* 0x0000000000081947 */ /* 0x002fea0003800000 */
[----:B------:R-:W1:Y:S02]  /*1b30*/  SYNCS.PHASECHK.TRANS64.TRYWAIT P1, [R5+URZ], R4 ;  /* 0x00000004050075a7 */ /* 0x000e64000802017f */
[----:B-1----:R-:W-:Y:S05]  /*1b40*/  @!P1 BRA `(.L_x_26) ;  /* 0x0000006000c49947 */ /* 0x002fea0003800000 */
.L_x_25:
[----:B------:R-:W-:Y:S01]  /*1b50*/  ULEA UR6, UR5, UR45, 0xa ;  /* 0x0000002d05067291 */ /* 0x000fe2000f8e503f */
[----:B------:R-:W-:Y:S01]  /*1b60*/  WARPGROUP.ARRIVE ;  /* 0x00000000000079c5 */ /* 0x000fe20000000000 */
[----:B------:R-:W-:Y:S01]  /*1b70*/  ULEA UR7, UR5, UR4, 0xa ;  /* 0x0000000405077291 */ /* 0x000fe2000f8e503f */
[----:B------:R-:W-:Y:S01]  /*1b80*/  UMOV UR9, 0x40000040 ;  /* 0x4000004000097882 */ /* 0x000fe20000000000 */
[----:B------:R-:W-:-:S03]  /*1b90*/  UMOV UR11, 0x40000040 ;  /* 0x40000040000b7882 */ /* 0x000fc60000000000 */
[----:B------:R-:W-:Y:S02]  /*1ba0*/  UMOV UR8, UR6 ;  /* 0x0000000600087c82 */ /* 0x000fe40008000000 */
[----:B------:R-:W-:Y:S02]  /*1bb0*/  UMOV UR10, UR7 ;  /* 0x00000007000a7c82 */ /* 0x000fe40008000000 */
[----:B------:R-:W-:Y:S01]  /*1bc0*/  HGMMA.64x128x16.F32 R24, gdesc[UR8].tnspB, R24, gsb0 ;  /* 0x41e00000081879f0 */ /* 0x000fe20008000818 */
[----:B------:R-:W-:Y:S02]  /*1bd0*/  UIADD3 UR8, UR6, 0x2, URZ ;  /* 0x0000000206087890 */ /* 0x000fe4000fffe03f */
[----:B------:R-:W-:Y:S01]  /*1be0*/  UIADD3 UR10, UR7, 0x80, URZ ;  /* 0x00000080070a7890 */ /* 0x000fe2000fffe03f */
[----:B------:R-:W-:Y:S01]  /*1bf0*/  UMOV UR9, 0x40000040 ;  /* 0x4000004000097882 */ /* 0x000fe20000000000 */
[----:B------:R-:W-:Y:S01]  /*1c00*/  UMOV UR11, 0x40000040 ;  /* 0x40000040000b7882 */ /* 0x000fe20000000000 */
[----:B------:R-:W-:-:S02]  /*1c10*/  WARPGROUP.DEPBAR.LE gsb0, 0x0 ;  /* 0x00008000000079c5 */ /* 0x000fc40000010000 */
        /* <DEDUP_REMOVED lines=18> */
[----:B------:R-:W-:Y:S01]  /*1d40*/  BPT.TRAP 0x1 ;  /* 0x000000040000795c */ /* 0x000fe20000300000 */
.L_x_27:
[----:B------:R-:W-:-:S13]  /*1d50*/  ISETP.NE.AND P1, PT, R22, RZ, PT ;  /* 0x000000ff1600720c */ /* 0x000fda0003f25270 */
[----:B01----:R-:W-:-:S04]  /*1d60*/  @P1 IMAD R4, R3, 0x8, R6 ;  /* 0x0000000803041824 */ /* 0x003fc800078e0206 */
[----:B------:R-:W-:-:S05]  /*1d70*/  @P1 VIADD R4, R4, 0x10 ;  /* 0x0000001004041836 */ /* 0x000fca0000000000 */
[----:B------:R-:W-:-:S04]  /*1d80*/  @P1 PRMT R4, R19, 0x654, R4 ;  /* 0x0000065413041816 */ /* 0x000fc80000000004 */
[----:B------:R0:W-:Y:S01]  /*1d90*/  @P1 SYNCS.ARRIVE.TRANS64.RED.A1T0 RZ, [R4+URZ], RZ ;  /* 0x000000ff04ff19a7 */ /* 0x0001e2000810043f */
[----:B------:R-:W-:-:S13]  /*1da0*/  ISETP.GT.U32.AND P1, PT, R18, 0x1, PT ;  /* 0x000000011200780c */ /* 0x000fda0003f24070 */
[----:B0-----:R-:W-:Y:S05]  /*1db0*/  @P1 BRA `(.L_x_28) ;  /* 0x0000000000041947 */ /* 0x001fea0003800000 */
[----:B------:R-:W-:Y:S01]  /*1dc0*/  BPT.TRAP 0x1 ;  /* 0x000000040000795c */ /* 0x000fe20000300000 */
.L_x_28:
[----:B------:R-:W-:Y:S01]  /*1dd0*/  UIADD3 UR5, UR5, 0x1, URZ ;  /* 0x0000000105057890 */ /* 0x000fe2000fffe03f */
[C---:B------:R-:W-:Y:S01]  /*1de0*/  ISETP.GT.AND P2, PT, R0.reuse, 0x1, PT ;  /* 0x000000010000780c */ /* 0x040fe20003f44270 */
[----:B------:R-:W-:Y:S02]  /*1df0*/  VIADD R3, R3, 0x1 ;  /* 0x0000000103037836 */ /* 0x000fe40000000000 */
[----:B------:R-:W-:Y:S01]  /*1e00*/  UISETP.NE.AND UP0, UPT, UR5, 0x2, UPT ;  /* 0x000000020500788c */ /* 0x000fe2000bf05270 */
[----:B------:R-:W-:Y:S02]  /*1e10*/  VIADD R0, R0, 0xffffffff ;  /* 0xffffffff00007836 */ /* 0x000fe40000000000 */
[C---:B------:R-:W-:Y:S01]  /*1e20*/  ISETP.NE.AND P1, PT, R3.reuse, 0x2, PT ;  /* 0x000000020300780c */ /* 0x040fe20003f25270 */
[----:B------:R-:W-:Y:S02]  /*1e30*/  USEL UR6, URZ, 0x1, UP0 ;  /* 0x000000013f067887 */ /* 0x000fe40008000000 */
[----:B------:R-:W-:Y:S01]  /*1e40*/  USEL UR5, UR5, URZ, UP0 ;  /* 0x0000003f05057287 */ /* 0x000fe20008000000 */
[----:B------:R-:W-:-:S03]  /*1e50*/  SEL R3, R3, RZ, P1 ;  /* 0x000000ff03037207 */ /* 0x000fc60000800000 */
[----:B------:R-:W-:Y:S01]  /*1e60*/  LOP3.LUT R7, R7, UR6, RZ, 0x3c, !PT ;  /* 0x0000000607077c12 */ /* 0x000fe2000f8e3cff */
[----:B------:R-:W-:Y:S07]  /*1e70*/  @P2 BRA `(.L_x_29) ;  /* 0xfffffff800f82947 */ /* 0x000fee000383ffff */
.L_x_22:
[----:B01----:R-:W0:Y:S02]  /*1e80*/  LDC R0, c[0x0][0x28c] ;  /* 0x0000a300ff007b82 */ /* 0x003e240000000800 */
[----:B0-----:R-:W-:-:S13]  /*1e90*/  ISETP.GE.AND P1, PT, R0, 0x1, PT ;  /* 0x000000010000780c */ /* 0x001fda0003f26270 */
[----:B------:R-:W-:Y:S05]  /*1ea0*/  @!P1 BRA `(.L_x_30) ;  /* 0x0000000000389947 */ /* 0x000fea0003800000 */
[----:B------:R-:W-:Y:S05]  /*1eb0*/  @!P0 BRA `(.L_x_31) ;  /* 0x0000000000048947 */ /* 0x000fea0003800000 */
[----:B------:R-:W-:Y:S01]  /*1ec0*/  BPT.TRAP 0x1 ;  /* 0x000000040000795c */ /* 0x000fe20000300000 */
.L_x_31:
[----:B------:R-:W-:-:S13]  /*1ed0*/  ISETP.NE.AND P0, PT, R22, RZ, PT ;  /* 0x000000ff1600720c */ /* 0x000fda0003f05270 */
[----:B------:R-:W-:-:S05]  /*1ee0*/  VOTEU.ANY UP0, P0 ;  /* 0x00000000003f7886 */ /* 0x000fca0000000100 */
[----:B------:R-:W-:-:S06]  /*1ef0*/  @UP0 UIADD3 UR4, UR44, UR41, URZ ;  /* 0x000000292c040290 */ /* 0x000fcc000fffe03f */
[----:B------:R-:W-:-:S04]  /*1f00*/  IMAD.U32 R0, RZ, RZ, UR4 ;  /* 0x00000004ff007e24 */ /* 0x000fc8000f8e00ff */
[----:B------:R-:W-:-:S05]  /*1f10*/  @P0 IMAD.SHL.U32 R0, R0, 0x8, RZ ;  /* 0x0000000800000824 */ /* 0x000fca00078e00ff */
[----:B------:R-:W-:-:S04]  /*1f20*/  @P0 LOP3.LUT R0, R0, 0x8, RZ, 0xc0, !PT ;  /* 0x0000000800000812 */ /* 0x000fc800078ec0ff */
[----:B------:R-:W-:-:S04]  /*1f30*/  @P0 IADD3 R0, R6, 0x10, R0 ;  /* 0x0000001006000810 */ /* 0x000fc80007ffe000 */
[----:B------:R-:W-:-:S04]  /*1f40*/  @P0 PRMT R0, R19, 0x654, R0 ;  /* 0x0000065413000816 */ /* 0x000fc80000000000 */
[----:B------:R0:W-:Y:S01]  /*1f50*/  @P0 SYNCS.ARRIVE.TRANS64.RED.A1T0 RZ, [R0+URZ], RZ ;  /* 0x000000ff00ff09a7 */ /* 0x0001e2000810043f */
[----:B------:R-:W-:-:S13]  /*1f60*/  ISETP.GT.U32.AND P0, PT, R18, 0x1, PT ;  /* 0x000000011200780c */ /* 0x000fda0003f04070 */
[----:B0-----:R-:W-:Y:S05]  /*1f70*/  @P0 BRA `(.L_x_30) ;  /* 0x0000000000040947 */ /* 0x001fea0003800000 */
[----:B------:R-:W-:Y:S01]  /*1f80*/  BPT.TRAP 0x1 ;  /* 0x000000040000795c */ /* 0x000fe20000300000 */
.L_x_30:
[----:B------:R-:W-:Y:S01]  /*1f90*/  IMAD.SHL.U32 R100, R100, 0x80, RZ ;  /* 0x0000008064647824 */ /* 0x000fe200078e00ff */
[----:B------:R-:W-:Y:S01]  /*1fa0*/  ULDC UR6, c[0x0][0x288] ;  /* 0x0000a20000067ab9 */ /* 0x000fe20000000800 */
[----:B------:R-:W-:Y:S01]  /*1fb0*/  SHF.R.S32.HI R11, RZ, 0x1f, R101 ;  /* 0x0000001fff0b7819 */ /* 0x000fe20000011465 */
[C---:B------:R-:W-:Y:S01]  /*1fc0*/  IMAD.SHL.U32 R6, R103.reuse, 0x80, RZ ;  /* 0x0000008067067824 */ /* 0x040fe200078e00ff */
[----:B------:R-:W-:Y:S01]  /*1fd0*/  ULDC.64 UR4, c[0x0][0x5d0] ;  /* 0x0001740000047ab9 */ /* 0x000fe20000000a00 */
[C---:B------:R-:W-:Y:S01]  /*1fe0*/  LOP3.LUT R8, R100.reuse, 0x6, R95, 0xf8, !PT ;  /* 0x0000000664087812 */ /* 0x040fe200078ef85f */
[----:B------:R-:W-:Y:S01]  /*1ff0*/  IMAD.WIDE R104, R103, 0x80, R88 ;  /* 0x0000008067687825 */ /* 0x000fe200078e0258 */
[----:B------:R-:W-:Y:S01]  /*2000*/  ISETP.GE.AND P0, PT, R100, UR6, PT ;  /* 0x0000000664007c0c */ /* 0x000fe2000bf06270 */
[----:B------:R-:W-:Y:S01]  /*2010*/  ULDC UR6, c[0x0][0x284] ;  /* 0x0000a10000067ab9 */ /* 0x000fe20000000800 */
[----:B------:R-:W-:Y:S01]  /*2020*/  SHF.R.S32.HI R9, RZ, 0x1f, R8 ;  /* 0x0000001fff097819 */ /* 0x000fe20000011408 */
[----:B------:R-:W-:Y:S01]  /*2030*/  IMAD R0, R11, UR4, RZ ;  /* 0x000000040b007c24 */ /* 0x000fe2000f8e02ff */
[----:B------:R-:W-:-:S03]  /*2040*/  ISETP.GE.OR P0, PT, R6, UR6, P0 ;  /* 0x0000000606007c0c */ /* 0x000fc60008706670 */
[C---:B------:R-:W-:Y:S02]  /*2050*/  IMAD R3, R101.reuse, UR5, R0 ;  /* 0x0000000565037c24 */ /* 0x040fe4000f8e0200 */
[----:B------:R-:W-:Y:S01]  /*2060*/  IMAD.WIDE.U32 R4, R101, UR4, R8 ;  /* 0x0000000465047c25 */ /* 0x000fe2000f8e0008 */
[----:B------:R-:W-:-:S03]  /*2070*/  ULDC.64 UR4, c[0x0][0x5c8] ;  /* 0x0001720000047ab9 */ /* 0x000fc60000000a00 */
[----:B------:R-:W-:Y:S02]  /*2080*/  IMAD R7, R105, UR4, RZ ;  /* 0x0000000469077c24 */ /* 0x000fe4000f8e02ff */
[----:B------:R-:W-:Y:S02]  /*2090*/  IMAD.IADD R5, R5, 0x1, R3 ;  /* 0x0000000105057824 */ /* 0x000fe400078e0203 */
[C---:B------:R-:W-:Y:S02]  /*20a0*/  IMAD R7, R104.reuse, UR5, R7 ;  /* 0x0000000568077c24 */ /* 0x040fe4000f8e0207 */
[----:B------:R-:W-:-:S04]  /*20b0*/  IMAD.WIDE.U32 R106, R104, UR4, R4 ;  /* 0x00000004686a7c25 */ /* 0x000fc8000f8e0004 */
[----:B------:R-:W-:Y:S01]  /*20c0*/  IMAD.MOV.U32 R0, RZ, RZ, -0x1 ;  /* 0xffffffffff007424 */ /* 0x000fe200078e00ff */
[----:B------:R-:W-:Y:S06]  /*20d0*/  @P0 BRA `(.L_x_32) ;  /* 0x00000040001c0947 */ /* 0x000fec0003800000 */
[----:B-----5:R-:W-:Y:S01]  /*20e0*/  FSETP.NEU.AND P0, PT, R90, RZ, PT ;  /* 0x000000ff5a00720b */ /* 0x020fe20003f0d000 */
[----:B------:R-:W-:Y:S01]  /*20f0*/  IMAD.IADD R4, R94, 0x1, -R100 ;  /* 0x000000015e047824 */ /* 0x000fe200078e0a64 */
[----:B------:R-:W-:Y:S01]  /*2100*/  BSSY B0, `(.L_x_32) ;  /* 0x0000404000007945 */ /* 0x000fe20003800000 */
[----:B------:R-:W-:Y:S02]  /*2110*/  IMAD.IADD R3, R99, 0x1, -R6 ;  /* 0x0000000163037824 */ /* 0x000fe400078e0a06 */
[----:B------:R-:W-:Y:S01]  /*2120*/  IMAD.IADD R103, R107, 0x1, R7 ;  /* 0x000000016b677824 */ /* 0x000fe200078e0207 */
[----:B------:R-:W-:-:S04]  /*2130*/  ISETP.GT.AND P2, PT, R4, RZ, PT ;  /* 0x000000ff0400720c */ /* 0x000fc80003f44270 */
[----:B------:R-:W-:-:S03]  /*2140*/  ISETP.GT.AND P1, PT, R3, RZ, P2 ;  /* 0x000000ff0300720c */ /* 0x000fc60001724270 */
[----:B------:R-:W-:Y:S10]  /*2150*/  @!P0 BRA `(.L_x_33) ;  /* 0x0000002c00288947 */ /* 0x000ff40003800000 */
[----:B------:R-:W0:Y:S01]  /*2160*/  LDC.64 R110, c[0x0][0x5b8] ;  /* 0x00016e00ff6e7b82 */ /* 0x000e220000000a00 */
[----:B------:R-:W-:-:S07]  /*2170*/  ULDC.64 UR4, c[0x0][0x5c0] ;  /* 0x0001700000047ab9 */ /* 0x000fce0000000a00 */
[----:B------:R-:W1:Y:S08]  /*2180*/  LDC.64 R112, c[0x0][0x5b0] ;  /* 0x00016c00ff707b82 */ /* 0x000e700000000a00 */
[----:B------:R-:W2:Y:S01]  /*2190*/  LDC.64 R114, c[0x0][0x5a8] ;  /* 0x00016a00ff727b82 */ /* 0x000ea20000000a00 */
[-C--:B0-----:R-:W-:Y:S02]  /*21a0*/  IMAD R6, R11, R110.reuse, RZ ;  /* 0x0000006e0b067224 */ /* 0x081fe400078e02ff */
[----:B------:R-:W-:-:S04]  /*21b0*/  IMAD.WIDE.U32 R108, R101, R110, R8 ;  /* 0x0000006e656c7225 */ /* 0x000fc800078e0008 */
[----:B------:R-:W-:Y:S02]  /*21c0*/  IMAD R107, R101, R111, R6 ;  /* 0x0000006f656b7224 */ /* 0x000fe400078e0206 */
[-C--:B-1----:R-:W-:Y:S02]  /*21d0*/  IMAD R5, R105, R112.reuse, RZ ;  /* 0x0000007069057224 */ /* 0x082fe400078e02ff */
[----:B------:R-:W-:Y:S02]  /*21e0*/  IMAD.IADD R13, R109, 0x1, R107 ;  /* 0x000000016d0d7824 */ /* 0x000fe400078e026b */
[----:B------:R-:W-:Y:S02]  /*21f0*/  IMAD.MOV.U32 R12, RZ, RZ, R108 ;  /* 0x000000ffff0c7224 */ /* 0x000fe400078e006c */
[C---:B------:R-:W-:Y:S02]  /*2200*/  IMAD R111, R104.reuse, R113, R5 ;  /* 0x00000071686f7224 */ /* 0x040fe400078e0205 */
[----:B------:R-:W-:-:S04]  /*2210*/  IMAD.WIDE.U32 R6, R104, R112, R12 ;  /* 0x0000007068067225 */ /* 0x000fc800078e000c */
[----:B------:R-:W-:Y:S01]  /*2220*/  IMAD.IADD R5, R7, 0x1, R111 ;  /* 0x0000000107057824 */ /* 0x000fe200078e026f */
[----:B--2---:R-:W-:-:S04]  /*2230*/  LEA R14, P0, R6, R114, 0x1 ;  /* 0x00000072060e7211 */ /* 0x004fc800078008ff */
[----:B------:R-:W-:-:S05]  /*2240*/  LEA.HI.X R15, R6, R115, R5, 0x1, P0 ;  /* 0x00000073060f7211 */ /* 0x000fca00000f0c05 */
[----:B------:R0:W2:Y:S01]  /*2250*/  @P1 LDG.E.LTC128B.U16 R5, desc[UR38][R14.64] ;  /* 0x000000260e051981 */ /* 0x0000a2000c1e1520 */
[----:B------:R-:W-:Y:S01]  /*2260*/  LEA R10, P0, R106, UR4, 0x1 ;  /* 0x000000046a0a7c11 */ /* 0x000fe2000f8008ff */
[----:B------:R-:W-:Y:S01]  /*2270*/  IMAD.WIDE.U32 R6, R104, R112, R8 ;  /* 0x0000007068067225 */ /* 0x000fe200078e0008 */
[----:B------:R-:W-:Y:S03]  /*2280*/  BSSY B1, `(.L_x_34) ;  /* 0x0000012000017945 */ /* 0x000fe60003800000 */
[----:B------:R-:W-:Y:S02]  /*2290*/  IMAD.IADD R7, R111, 0x1, R7 ;  /* 0x000000016f077824 */ /* 0x000fe400078e0207 */
[----:B------:R-:W-:Y:S01]  /*22a0*/  IMAD.WIDE.U32 R20, R101, R110, R6 ;  /* 0x0000006e65147225 */ /* 0x000fe200078e0006 */
[----:B0-----:R-:W-:-:S03]  /*22b0*/  SHF.L.U64.HI R15, R112, 0x3, R113 ;  /* 0x00000003700f7819 */ /* 0x001fc60000010271 */
[----:B------:R-:W-:Y:S01]  /*22c0*/  IMAD.IADD R7, R107, 0x1, R21 ;  /* 0x000000016b077824 */ /* 0x000fe200078e0215 */
[----:B------:R-:W-:Y:S01]  /*22d0*/  LEA R6, P4, R20, R114, 0x1 ;  /* 0x0000007214067211 */ /* 0x000fe200078808ff */
[----:B------:R-:W-:-:S03]  /*22e0*/  IMAD.SHL.U32 R14, R112, 0x8, RZ ;  /* 0x00000008700e7824 */ /* 0x000fc600078e00ff */
[----:B------:R-:W-:Y:S01]  /*22f0*/  LEA.HI.X R7, R20, R115, R7, 0x1, P4 ;  /* 0x0000007314077211 */ /* 0x000fe200020f0c07 */
[----:B--2---:R-:W-:-:S05]  /*2300*/  HADD2.F32 R11, -RZ, R5.H0_H0 ;  /* 0x20000005ff0b7230 */ /* 0x004fca0000004100 */
[----:B------:R-:W-:-:S04]  /*2310*/  FMUL R11, R11, R90 ;  /* 0x0000005a0b0b7220 */ /* 0x000fc80000400000 */
[----:B------:R-:W-:Y:S01]  /*2320*/  FFMA R24, R24, R23, R11 ;  /* 0x0000001718187223 */ /* 0x000fe2000000000b */
[----:B------:R-:W-:Y:S02]  /*2330*/  LEA.HI.X R11, R106, UR5, R103, 0x1, P0 ;  /* 0x000000056a0b7c11 */ /* 0x000fe400080f0c67 */
[----:B------:R-:W-:Y:S02]  /*2340*/  ISETP.GT.AND P0, PT, R4, 0x1, PT ;  /* 0x000000010400780c */ /* 0x000fe40003f04270 */
[----:B------:R-:W-:Y:S02]  /*2350*/  F2FP.F16.F32.PACK_AB R24, RZ, R24 ;  /* 0x00000018ff18723e */ /* 0x000fe400000000ff */
[----:B------:R-:W-:-:S03]  /*2360*/  ISETP.GT.AND P3, PT, R3, RZ, P0 ;  /* 0x000000ff0300720c */ /* 0x000fc60000764270 */
[----:B------:R0:W-:Y:S10]  /*2370*/  @P1 STG.E.U16 desc[UR38][R10.64], R24 ;  /* 0x000000180a001986 */ /* 0x0001f4000c101526 */
[----:B------:R-:W-:Y:S05]  /*2380*/  @!P3 BRA `(.L_x_35) ;  /* 0x000000000004b947 */ /* 0x000fea0003800000 */
[----:B------:R1:W5:Y:S02]  /*2390*/  LDG.E.LTC128B.U16 R5, desc[UR38][R6.64+0x2] ;  /* 0x0000022606057981 */ /* 0x000364000c1e1520 */
.L_x_35:
[----:B------:R-:W-:Y:S05]  /*23a0*/  BSYNC B1 ;  /* 0x0000000000017941 */ /* 0x000fea0003800000 */
.L_x_34:
[----:B-----5:R-:W-:Y:S01]  /*23b0*/  HADD2.F32 R103, -RZ, R5.H0_H0 ;  /* 0x20000005ff677230 */ /* 0x020fe20000004100 */
[----:B------:R-:W-:Y:S01]  /*23c0*/  ISETP.GT.AND P2, PT, R3, 0x8, P2 ;  /* 0x000000080300780c */ /* 0x000fe20001744270 */
[----:B------:R-:W-:Y:S01]  /*23d0*/  IMAD.WIDE.U32 R20, R104, R112, R14 ;  /* 0x0000007068147225 */ /* 0x000fe200078e000e */
[----:B0-----:R-:W-:-:S03]  /*23e0*/  PRMT R24, R5, 0x7610, R24 ;  /* 0x0000761005187816 */ /* 0x001fc60000000018 */
[----:B------:R-:W-:Y:S01]  /*23f0*/  FMUL R12, R103, R90 ;  /* 0x0000005a670c7220 */ /* 0x000fe20000400000 */
[----:B------:R-:W-:Y:S01]  /*2400*/  IMAD.IADD R111, R111, 0x1, R21 ;  /* 0x000000016f6f7824 */ /* 0x000fe200078e0215 */
[----:B------:R-:W-:Y:S02]  /*2410*/  IADD3 R108, P1, R108, R20, RZ ;  /* 0x000000146c6c7210 */ /* 0x000fe40007f3e0ff */
[----:B------:R-:W-:-:S03]  /*2420*/  FFMA R12, R25, R23, R12 ;  /* 0x00000017190c7223 */ /* 0x000fc6000000000c */
[----:B------:R-:W-:Y:S01]  /*2430*/  IMAD.X R13, R111, 0x1, R13, P1 ;  /* 0x000000016f0d7824 */ /* 0x000fe200008e060d */
[C---:B------:R-:W-:Y:S02]  /*2440*/  LEA R14, P1, R108.reuse, R114, 0x1 ;  /* 0x000000726c0e7211 */ /* 0x040fe400078208ff */
[----:B------:R-:W-:Y:S02]  /*2450*/  F2FP.F16.F32.PACK_AB R12, RZ, R12 ;  /* 0x0000000cff0c723e */ /* 0x000fe400000000ff */
[----:B------:R-:W-:Y:S02]  /*2460*/  LEA.HI.X R15, R108, R115, R13, 0x1, P1 ;  /* 0x000000736c0f7211 */ /* 0x000fe400008f0c0d */
[----:B------:R-:W-:-:S05]  /*2470*/  PRMT R21, R12, 0x7610, R21 ;  /* 0x000076100c157816 */ /* 0x000fca0000000015 */
[----:B------:R0:W-:Y:S04]  /*2480*/  @P3 STG.E.U16 desc[UR38][R10.64+0x2], R21 ;  /* 0x000002150a003986 */ /* 0x0001e8000c101526 */
[----:B------:R-:W2:Y:S01]  /*2490*/  @P2 LDG.E.LTC128B.U16 R24, desc[UR38][R14.64] ;  /* 0x000000260e182981 */ /* 0x000ea2000c1e1520 */
[----:B------:R-:W-:Y:S01]  /*24a0*/  IADD3 R20, P1, R8, R20, RZ ;  /* 0x0000001408147210 */ /* 0x000fe20007f3e0ff */
[----:B------:R-:W-:Y:S01]  /*24b0*/  BSSY B1, `(.L_x_36) ;  /* 0x0000011000017945 */ /* 0x000fe20003800000 */
[----:B------:R-:W-:Y:S02]  /*24c0*/  SHF.L.U64.HI R13, R91, 0x1, R92 ;  /* 0x000000015b0d7819 */ /* 0x000fe4000001025c */
[----:B------:R-:W-:Y:S01]  /*24d0*/  ISETP.GT.AND P0, PT, R3, 0x8, P0 ;  /* 0x000000080300780c */ /* 0x000fe20000704270 */
[----:B0-----:R-:W-:Y:S01]  /*24e0*/  IMAD.X R21, R9, 0x1, R111, P1 ;  /* 0x0000000109157824 */ /* 0x001fe200008e066f */
[----:B------:R-:W-:Y:S01]  /*24f0*/  LEA R12, P1, R91, R10, 0x1 ;  /* 0x0000000a5b0c7211 */ /* 0x000fe200078208ff */
[----:B------:R-:W-:-:S04]  /*2500*/  IMAD.WIDE.U32 R20, R101, R110, R20 ;  /* 0x0000006e65147225 */ /* 0x000fc800078e0014 */
[----:B------:R-:W-:Y:S01]  /*2510*/  IMAD.X R13, R13, 0x1, R11, P1 ;  /* 0x000000010d0d7824 */ /* 0x000fe200008e060b */
[----:B------:R-:W-:Y:S01]  /*2520*/  LEA R8, P3, R20, R114, 0x1 ;  /* 0x0000007214087211 */ /* 0x000fe200078608ff */
[----:B------:R-:W-:-:S05]  /*2530*/  IMAD.IADD R9, R107, 0x1, R21 ;  /* 0x000000016b097824 */ /* 0x000fca00078e0215 */
[----:B------:R-:W-:Y:S01]  /*2540*/  LEA.HI.X R9, R20, R115, R9, 0x1, P3 ;  /* 0x0000007314097211 */ /* 0x000fe200018f0c09 */
[----:B--2---:R-:W-:-:S05]  /*2550*/  HADD2.F32 R5, -RZ, R24.H0_H0 ;  /* 0x20000018ff057230 */ /* 0x004fca0000004100 */
[----:B------:R-:W-:-:S04]  /*2560*/  FMUL R5, R5, R90 ;  /* 0x0000005a05057220 */ /* 0x000fc80000400000 */
[----:B------:R-:W-:-:S05]  /*2570*/  FFMA R5, R26, R23, R5 ;  /* 0x000000171a057223 */ /* 0x000fca0000000005 */
[----:B------:R-:W-:-:S05]  /*2580*/  F2FP.F16.F32.PACK_AB R5, RZ, R5 ;  /* 0x00000005ff05723e */ /* 0x000fca00000000ff */
[----:B------:R0:W-:Y:S01]  /*2590*/  @P2 STG.E.U16 desc[UR38][R12.64], R5 ;  /* 0x000000050c002986 */ /* 0x0001e2000c101526 */
[----:B------:R-:W-:Y:S05]  /*25a0*/  @!P0 BRA `(.L_x_37) ;  /* 0x0000000000048947 */ /* 0x000fea0003800000 */
[----:B------:R2:W5:Y:S02]  /*25b0*/  LDG.E.LTC128B.U16 R24, desc[UR38][R8.64+0x2] ;  /* 0x0000022608187981 */ /* 0x000564000c1e1520 */
.L_x_37:
[----:B------:R-:W-:Y:S05]  /*25c0*/  BSYNC B1 ;  /* 0x0000000000017941 */ /* 0x000fea0003800000 */
.L_x_36:
[----:B0----5:R-:W-:Y:S01]  /*25d0*/  HADD2.F32 R5, -RZ, R24.H0_H0 ;  /* 0x20000018ff057230 */ /* 0x021fe20000004100 */
[----:B------:R-:W-:Y:S01]  /*25e0*/  ISETP.GT.AND P1, PT, R4, 0x8, PT ;  /* 0x000000080400780c */ /* 0x000fe20003f24270 */
[----:B------:R-:W-:Y:S03]  /*25f0*/  BSSY B1, `(.L_x_38) ;  /* 0x0000008000017945 */ /* 0x000fe60003800000 */
[----:B------:R-:W-:Y:S01]  /*2600*/  FMUL R14, R5, R90 ;  /* 0x0000005a050e7220 */ /* 0x000fe20000400000 */
[----:B------:R-:W-:-:S03]  /*2610*/  ISETP.GT.AND P2, PT, R3, RZ, P1 ;  /* 0x000000ff0300720c */ /* 0x000fc60000f44270 */
[----:B------:R-:W-:-:S05]  /*2620*/  FFMA R14, R27, R23, R14 ;  /* 0x000000171b0e7223 */ /* 0x000fca000000000e */
[----:B------:R-:W-:-:S05]  /*2630*/  F2FP.F16.F32.PACK_AB R14, RZ, R14 ;  /* 0x0000000eff0e723e */ /* 0x000fca00000000ff */
[----:B------:R0:W-:Y:S01]  /*2640*/  @P0 STG.E.U16 desc[UR38][R12.64+0x2], R14 ;  /* 0x0000020e0c000986 */ /* 0x0001e2000c101526 */
[----:B------:R-:W-:Y:S05]  /*2650*/  @!P2 BRA `(.L_x_39) ;  /* 0x000000000004a947 */ /* 0x000fea0003800000 */
[----:B------:R3:W5:Y:S02]  /*2660*/  LDG.E.LTC128B.U16 R24, desc[UR38][R6.64+0x10] ;  /* 0x0000102606187981 */ /* 0x000764000c1e1520 */
.L_x_39:
[----:B------:R-:W-:Y:S05]  /*2670*/  BSYNC B1 ;  /* 0x0000000000017941 */ /* 0x000fea0003800000 */
.L_x_38:
[----:B-----5:R-:W-:Y:S01]  /*2680*/  HADD2.F32 R5, -RZ, R24.H0_H0 ;  /* 0x20000018ff057230 */ /* 0x020fe20000004100 */
        /* <DEDUP_REMOVED lines=9> */
.L_x_41:
[----:B------:R-:W-:Y:S05]  /*2720*/  BSYNC B1 ;  /* 0x0000000000017941 */ /* 0x000fea0003800000 */
.L_x_40:
[----:B----45:R-:W-:Y:S01]  /*2730*/  HADD2.F32 R5, -RZ, R24.H0_H0 ;  /* 0x20000018ff057230 */ /* 0x030fe20000004100 */
[----:B------:R-:W-:Y:S01]  /*2740*/  ISETP.GT.AND P1, PT, R3, 0x8, P1 ;  /* 0x000000080300780c */ /* 0x000fe20000f24270 */
[----:B------:R-:W-:Y:S03]  /*2750*/  BSSY B1, `(.L_x_42) ;  /* 0x0000007000017945 */ /* 0x000fe60003800000 */
[----:B0-----:R-:W-:-:S04]  /*2760*/  FMUL R14, R5, R90 ;  /* 0x0000005a050e7220 */ /* 0x001fc80000400000 */
[----:B------:R-:W-:-:S05]  /*2770*/  FFMA R14, R29, R23, R14 ;  /* 0x000000171d0e7223 */ /* 0x000fca000000000e */
[----:B------:R-:W-:-:S05]  /*2780*/  F2FP.F16.F32.PACK_AB R14, RZ, R14 ;  /* 0x0000000eff0e723e */ /* 0x000fca00000000ff */
[----:B------:R0:W-:Y:S01]  /*2790*/  @P3 STG.E.U16 desc[UR38][R10.64+0x12], R14 ;  /* 0x0000120e0a003986 */ /* 0x0001e2000c101526 */
[----:B------:R-:W-:Y:S05]  /*27a0*/  @!P1 BRA `(.L_x_43) ;  /* 0x0000000000049947 */ /* 0x000fea0003800000 */
[----:B------:R4:W5:Y:S02]  /*27b0*/  LDG.E.LTC128B.U16 R24, desc[UR38][R8.64+0x10] ;  /* 0x0000102608187981 */ /* 0x000964000c1e1520 */
.L_x_43:
[----:B------:R-:W-:Y:S05]  /*27c0*/  BSYNC B1 ;  /* 0x0000000000017941 */ /* 0x000fea0003800000 */
.L_x_42:
[----:B-----5:R-:W-:Y:S01]  /*27d0*/  HADD2.F32 R5, -RZ, R24.H0_H0 ;  /* 0x20000018ff057230 */ /* 0x020fe20000004100 */
[----:B------:R-:W-:Y:S01]  /*27e0*/  ISETP.GT.AND P0, PT, R3, 0x8, P0 ;  /* 0x000000080300780c */ /* 0x000fe20000704270 */
[----:B------:R-:W-:Y:S03]  /*27f0*/  BSSY B1, `(.L_x_44) ;  /* 0x0000007000017945 */ /* 0x000fe60003800000 */
[----:B------:R-:W-:-:S04]  /*2800*/  FMUL R5, R5, R90 ;  /* 0x0000005a05057220 */ /* 0x000fc80000400000 */
[----:B------:R-:W-:-:S05]  /*2810*/  FFMA R5, R30, R23, R5 ;  /* 0x000000171e057223 */ /* 0x000fca0000000005 */
[----:B------:R-:W-:-:S05]  /*2820*/  F2FP.F16.F32.PACK_AB R5, RZ, R5 ;  /* 0x00000005ff05723e */ /* 0x000fca00000000ff */
[----:B------:R0:W-:Y:S01]  /*2830*/  @P1 STG.E.U16 desc[UR38][R12.64+0x10], R5 ;  /* 0x000010050c001986 */ /* 0x0001e2000c101526 */
[----:B------:R-:W-:Y:S05]  /*2840*/  @!P0 BRA `(.L_x_45) ;  /* 0x0000000000048947 */ /* 0x000fea0003800000 */
[----:B------:R0:W5:Y:S02]  /*2850*/  LDG.E.LTC128B.U16 R24, desc[UR38][R8.64+0x12] ;  /* 0x0000122608187981 */ /* 0x000164000c1e1520 */
.L_x_45:
[----:B------:R-:W-:Y:S05]  /*2860*/  BSYNC B1 ;  /* 0x0000000000017941 */ /* 0x000fea0003800000 */
.L_x_44:
        /* <DEDUP_REMOVED lines=10> */
.L_x_47:
[----:B------:R-:W-:Y:S05]  /*2910*/  BSYNC B1 ;  /* 0x0000000000017941 */ /* 0x000fea0003800000 */
.L_x_46:
        /* <DEDUP_REMOVED lines=10> */
.L_x_49:
[----:B------:R-:W-:Y:S05]  /*29c0*/  BSYNC B1 ;  /* 0x0000000000017941 */ /* 0x000fea0003800000 */
.L_x_48:
[----:B0----5:R-:W-:Y:S01]  /*29d0*/  HADD2.F32 R5, -RZ, R24.H0_H0 ;  /* 0x20000018ff057230 */ /* 0x021fe20000004100 */
        /* <DEDUP_REMOVED lines=8> */
.L_x_51:
[----:B------:R-:W-:Y:S05]  /*2a60*/  BSYNC B1 ;  /* 0x0000000000017941 */ /* 0x000fea0003800000 */
.L_x_50:
        /* <DEDUP_REMOVED lines=9> */
.L_x_53:
[----:B------:R-:W-:Y:S05]  /*2b00*/  BSYNC B1 ;  /* 0x0000000000017941 */ /* 0x000fea0003800000 */
.L_x_52:
        /* <DEDUP_REMOVED lines=10> */
.L_x_55:
[----:B------:R-:W-:Y:S05]  /*2bb0*/  BSYNC B1 ;  /* 0x0000000000017941 */ /* 0x000fea0003800000 */
.L_x_54:
        /* <DEDUP_REMOVED lines=10> */
.L_x_57:
[----:B------:R-:W-:Y:S05]  /*2c60*/  BSYNC B1 ;  /* 0x0000000000017941 */ /* 0x000fea0003800000 */
.L_x_56:
        /* <DEDUP_REMOVED lines=9> */
.L_x_59:
[----:B------:R-:W-:Y:S05]  /*2d00*/  BSYNC B1 ;  /* 0x0000000000017941 */ /* 0x000fea0003800000 */
.L_x_58:
        /* <DEDUP_REMOVED lines=9> */
.L_x_61:
[----:B------:R-:W-:Y:S05]  /*2da0*/  BSYNC B1 ;  /* 0x0000000000017941 */ /* 0x000fea0003800000 */
.L_x_60:
        /* <DEDUP_REMOVED lines=10> */
.L_x_63:
[----:B------:R-:W-:Y:S05]  /*2e50*/  BSYNC B1 ;  /* 0x0000000000017941 */ /* 0x000fea0003800000 */
.L_x_62:
        /* <DEDUP_REMOVED lines=10> */
.L_x_65:
[----:B------:R-:W-:Y:S05]  /*2f00*/  BSYNC B1 ;  /* 0x0000000000017941 */ /* 0x000fea0003800000 */
.L_x_64:
        /* <DEDUP_REMOVED lines=9> */
.L_x_67:
[----:B------:R-:W-:Y:S05]  /*2fa0*/  BSYNC B1 ;  /* 0x0000000000017941 */ /* 0x000fea0003800000 */
.L_x_66:
        /* <DEDUP_REMOVED lines=9> */
.L_x_69:
[----:B------:R-:W-:Y:S05]  /*3040*/  BSYNC B1 ;  /* 0x0000000000017941 */ /* 0x000fea0003800000 */
.L_x_68:
        /* <DEDUP_REMOVED lines=10> */
.L_x_71:
[----:B------:R-:W-:Y:S05]  /*30f0*/  BSYNC B1 ;  /* 0x0000000000017941 */ /* 0x000fea0003800000 */
.L_x_70:
        /* <DEDUP_REMOVED lines=10> */
.L_x_73:
[----:B------:R-:W-:Y:S05]  /*31a0*/  BSYNC B1 ;  /* 0x0000000000017941 */ /* 0x000fea0003800000 */
.L_x_72:
        /* <DEDUP_REMOVED lines=9> */
.L_x_75:
[----:B------:R-:W-:Y:S05]  /*3240*/  BSYNC B1 ;  /* 0x0000000000017941 */ /* 0x000fea0003800000 */
.L_x_74:
        /* <DEDUP_REMOVED lines=9> */
.L_x_77:
[----:B------:R-:W-:Y:S05]  /*32e0*/  BSYNC B1 ;  /* 0x0000000000017941 */ /* 0x000fea0003800000 */
.L_x_76:
        /* <DEDUP_REMOVED lines=10> */
.L_x_79:
[----:B------:R-:W-:Y:S05]  /*3390*/  BSYNC B1 ;  /* 0x0000000000017941 */ /* 0x000fea0003800000 */
.L_x_78:
        /* <DEDUP_REMOVED lines=10> */
.L_x_81:
[----:B------:R-:W-:Y:S05]  /*3440*/  BSYNC B1 ;  /* 0x0000000000017941 */ /* 0x000fea0003800000 */
.L_x_80:
        /* <DEDUP_REMOVED lines=9> */
.L_x_83:
[----:B------:R-:W-:Y:S05]  /*34e0*/  BSYNC B1 ;  /* 0x0000000000017941 */ /* 0x000fea0003800000 */
.L_x_82:
        /* <DEDUP_REMOVED lines=9> */
.L_x_85:
[----:B------:R-:W-:Y:S05]  /*3580*/  BSYNC B1 ;  /* 0x0000000000017941 */ /* 0x000fea0003800000 */
.L_x_84:
        /* <DEDUP_REMOVED lines=10> */
.L_x_87:
[----:B------:R-:W-:Y:S05]  /*3630*/  BSYNC B1 ;  /* 0x0000000000017941 */ /* 0x000fea0003800000 */
.L_x_86:
        /* <DEDUP_REMOVED lines=10> */
.L_x_89:
[----:B------:R-:W-:Y:S05]  /*36e0*/  BSYNC B1 ;  /* 0x0000000000017941 */ /* 0x000fea0003800000 */
.L_x_88:
        /* <DEDUP_REMOVED lines=9> */
.L_x_91:
[----:B------:R-:W-:Y:S05]  /*3780*/  BSYNC B1 ;  /* 0x0000000000017941 */ /* 0x000fea0003800000 */
.L_x_90:
        /* <DEDUP_REMOVED lines=9> */
.L_x_93:
[----:B------:R-:W-:Y:S05]  /*3820*/  BSYNC B1 ;  /* 0x0000000000017941 */ /* 0x000fea0003800000 */
.L_x_92:
        /* <DEDUP_REMOVED lines=10> */
.L_x_95:
[----:B------:R-:W-:Y:S05]  /*38d0*/  BSYNC B1 ;  /* 0x0000000000017941 */ /* 0x000fea0003800000 */
.L_x_94:
        /* <DEDUP_REMOVED lines=10> */
.L_x_97:
[----:B------:R-:W-:Y:S05]  /*3980*/  BSYNC B1 ;  /* 0x0000000000017941 */ /* 0x000fea0003800000 */
.L_x_96:
        /* <DEDUP_REMOVED lines=9> */
.L_x_99:
[----:B------:R-:W-:Y:S05]  /*3a20*/  BSYNC B1 ;  /* 0x0000000000017941 */ /* 0x000fea0003800000 */
.L_x_98:
        /* <DEDUP_REMOVED lines=9> */
.L_x_101:
[----:B------:R-:W-:Y:S05]  /*3ac0*/  BSYNC B1 ;  /* 0x0000000000017941 */ /* 0x000fea0003800000 */
.L_x_100:
        /* <DEDUP_REMOVED lines=10> */
.L_x_103:
[----:B------:R-:W-:Y:S05]  /*3b70*/  BSYNC B1 ;  /* 0x0000000000017941 */ /* 0x000fea0003800000 */
.L_x_102:
        /* <DEDUP_REMOVED lines=10> */
.L_x_105:
[----:B------:R-:W-:Y:S05]  /*3c20*/  BSYNC B1 ;  /* 0x0000000000017941 */ /* 0x000fea0003800000 */
.L_x_104:
        /* <DEDUP_REMOVED lines=9> */
.L_x_107:
[----:B------:R-:W-:Y:S05]  /*3cc0*/  BSYNC B1 ;  /* 0x0000000000017941 */ /* 0x000fea0003800000 */
.L_x_106:
        /* <DEDUP_REMOVED lines=9> */
.L_x_109:
[----:B------:R-:W-:Y:S05]  /*3d60*/  BSYNC B1 ;  /* 0x0000000000017941 */ /* 0x000fea0003800000 */
.L_x_108:
        /* <DEDUP_REMOVED lines=10> */
.L_x_111:
[----:B------:R-:W-:Y:S05]  /*3e10*/  BSYNC B1 ;  /* 0x0000000000017941 */ /* 0x000fea0003800000 */
.L_x_110:
        /* <DEDUP_REMOVED lines=10> */
.L_x_113:
[----:B------:R-:W-:Y:S05]  /*3ec0*/  BSYNC B1 ;  /* 0x0000000000017941 */ /* 0x000fea0003800000 */
.L_x_112:
        /* <DEDUP_REMOVED lines=9> */
.L_x_115:
[----:B------:R-:W-:Y:S05]  /*3f60*/  BSYNC B1 ;  /* 0x0000000000017941 */ /* 0x000fea0003800000 */
.L_x_114:
        /* <DEDUP_REMOVED lines=9> */
.L_x_117:
[----:B------:R-:W-:Y:S05]  /*4000*/  BSYNC B1 ;  /* 0x0000000000017941 */ /* 0x000fea0003800000 */
.L_x_116:
        /* <DEDUP_REMOVED lines=10> */
.L_x_119:
[----:B------:R-:W-:Y:S05]  /*40b0*/  BSYNC B1 ;  /* 0x0000000000017941 */ /* 0x000fea0003800000 */
.L_x_118:
        /* <DEDUP_REMOVED lines=10> */
.L_x_121:
[----:B------:R-:W-:Y:S05]  /*4160*/  BSYNC B1 ;  /* 0x0000000000017941 */ /* 0x000fea0003800000 */
.L_x_120:
        /* <DEDUP_REMOVED lines=9> */
.L_x_123:
[----:B------:R-:W-:Y:S05]  /*4200*/  BSYNC B1 ;  /* 0x0000000000017941 */ /* 0x000fea0003800000 */
.L_x_122:
        /* <DEDUP_REMOVED lines=9> */
.L_x_125:
[----:B------:R-:W-:Y:S05]  /*42a0*/  BSYNC B1 ;  /* 0x0000000000017941 */ /* 0x000fea0003800000 */
.L_x_124:
        /* <DEDUP_REMOVED lines=10> */
.L_x_127:
[----:B------:R-:W-:Y:S05]  /*4350*/  BSYNC B1 ;  /* 0x0000000000017941 */ /* 0x000fea0003800000 */
.L_x_126:
        /* <DEDUP_REMOVED lines=10> */
.L_x_129:
[----:B------:R-:W-:Y:S05]  /*4400*/  BSYNC B1 ;  /* 0x0000000000017941 */ /* 0x000fea0003800000 */
.L_x_128:
        /* <DEDUP_REMOVED lines=9> */
.L_x_131:
[----:B------:R-:W-:Y:S05]  /*44a0*/  BSYNC B1 ;  /* 0x0000000000017941 */ /* 0x000fea0003800000 */
.L_x_130:
        /* <DEDUP_REMOVED lines=9> */
.L_x_133:
[----:B------:R-:W-:Y:S05]  /*4540*/  BSYNC B1 ;  /* 0x0000000000017941 */ /* 0x000fea0003800000 */
.L_x_132:
        /* <DEDUP_REMOVED lines=10> */
.L_x_135:
[----:B------:R-:W-:Y:S05]  /*45f0*/  BSYNC B1 ;  /* 0x0000000000017941 */ /* 0x000fea0003800000 */
.L_x_134:
        /* <DEDUP_REMOVED lines=10> */
.L_x_137:
[----:B------:R-:W-:Y:S05]  /*46a0*/  BSYNC B1 ;  /* 0x0000000000017941 */ /* 0x000fea0003800000 */
.L_x_136:
        /* <DEDUP_REMOVED lines=9> */
.L_x_139:
[----:B------:R-:W-:Y:S05]  /*4740*/  BSYNC B1 ;  /* 0x0000000000017941 */ /* 0x000fea0003800000 */
.L_x_138:
        /* <DEDUP_REMOVED lines=9> */
.L_x_141:
[----:B------:R-:W-:Y:S05]  /*47e0*/  BSYNC B1 ;  /* 0x0000000000017941 */ /* 0x000fea0003800000 */
.L_x_140:
        /* <DEDUP_REMOVED lines=10> */
.L_x_143:
[----:B------:R-:W-:Y:S05]  /*4890*/  BSYNC B1 ;  /* 0x0000000000017941 */ /* 0x000fea0003800000 */
.L_x_142:
        /* <DEDUP_REMOVED lines=10> */
.L_x_145:
[----:B------:R-:W-:Y:S05]  /*4940*/  BSYNC B1 ;  /* 0x0000000000017941 */ /* 0x000fea0003800000 */
.L_x_144:
        /* <DEDUP_REMOVED lines=9> */
.L_x_147:
[----:B------:R-:W-:Y:S05]  /*49e0*/  BSYNC B1 ;  /* 0x0000000000017941 */ /* 0x000fea0003800000 */
.L_x_146:
        /* <DEDUP_REMOVED lines=9> */
.L_x_149:
[----:B------:R-:W-:Y:S05]  /*4a80*/  BSYNC B1 ;  /* 0x0000000000017941 */ /* 0x000fea0003800000 */
.L_x_148:
        /* <DEDUP_REMOVED lines=10> */
.L_x_151:
[----:B------:R-:W-:Y:S05]  /*4b30*/  BSYNC B1 ;  /* 0x0000000000017941 */ /* 0x000fea0003800000 */
.L_x_150:
[----:B-----5:R-:W-:Y:S01]  /*4b40*/  HADD2.F32 R5, -RZ, R24.H0_H0 ;  /* 0x20000018ff057230 */ /* 0x020fe20000004100 */
[----:B------:R-:W-:Y:S01]  /*4b50*/  ISETP.GT.AND P0, PT, R4, 0x79, PT ;  /* 0x000000790400780c */ /* 0x000fe20003f04270 */
[----:B------:R-:W-:Y:S01]  /*4b60*/  @P2 IMAD.MOV.U32 R4, RZ, RZ, R10 ;  /* 0x000000ffff042224 */ /* 0x000fe200078e000a */
[----:B------:R-:W-:Y:S02]  /*4b70*/  BSSY B1, `(.L_x_152) ;  /* 0x000000a000017945 */ /* 0x000fe40003800000 */
[----:B------:R-:W-:Y:S01]  /*4b80*/  FMUL R5, R5, R90 ;  /* 0x0000005a05057220 */ /* 0x000fe20000400000 */
[----:B------:R-:W-:-:S03]  /*4b90*/  ISETP.GT.AND P3, PT, R3, RZ, P0 ;  /* 0x000000ff0300720c */ /* 0x000fc60000764270 */
[----:B------:R-:W-:-:S05]  /*4ba0*/  FFMA R5, R84, R23, R5 ;  /* 0x0000001754057223 */ /* 0x000fca0000000005 */
[----:B------:R-:W-:-:S04]  /*4bb0*/  F2FP.F16.F32.PACK_AB R5, RZ, R5 ;  /* 0x00000005ff05723e */ /* 0x000fc800000000ff */
[----:B0-----:R-:W-:Y:S01]  /*4bc0*/  PRMT R14, R5, 0x7610, R14 ;  /* 0x00007610050e7816 */ /* 0x001fe2000000000e */
[----:B------:R-:W-:-:S05]  /*4bd0*/  @P2 IMAD.MOV.U32 R5, RZ, RZ, R11 ;  /* 0x000000ffff052224 */ /* 0x000fca00078e000b */
[----:B------:R0:W-:Y:S01]  /*4be0*/  @P2 STG.E.U16 desc[UR38][R4.64+0xf0], R14 ;  /* 0x0000f00e04002986 */ /* 0x0001e2000c101526 */
[----:B------:R-:W-:Y:S05]  /*4bf0*/  @!P3 BRA `(.L_x_153) ;  /* 0x000000000004b947 */ /* 0x000fea0003800000 */
[----:B------:R0:W5:Y:S02]  /*4c00*/  LDG.E.LTC128B.U16 R24, desc[UR38][R6.64+0xf2] ;  /* 0x0000f22606187981 */ /* 0x000164000c1e1520 */
.L_x_153:
[----:B------:R-:W-:Y:S05]  /*4c10*/  BSYNC B1 ;  /* 0x0000000000017941 */ /* 0x000fea0003800000 */
.L_x_152:
        /* <DEDUP_REMOVED lines=9> */
.L_x_155:
[----:B------:R-:W-:Y:S05]  /*4cb0*/  BSYNC B1 ;  /* 0x0000000000017941 */ /* 0x000fea0003800000 */
.L_x_154:
[----:B-----5:R-:W-:Y:S01]  /*4cc0*/  HADD2.F32 R5, -RZ, R24.H0_H0 ;  /* 0x20000018ff057230 */ /* 0x020fe20000004100 */
[----:B------:R-:W-:Y:S01]  /*4cd0*/  ISETP.GT.AND P0, PT, R3, 0x8, P0 ;  /* 0x000000080300780c */ /* 0x000fe20000704270 */
[----:B0-----:R-:W-:Y:S01]  /*4ce0*/  @P1 IMAD.MOV.U32 R4, RZ, RZ, R12 ;  /* 0x000000ffff041224 */ /* 0x001fe200078e000c */
[----:B------:R-:W-:Y:S02]  /*4cf0*/  BSSY B1, `(.L_x_156) ;  /* 0x0000009000017945 */ /* 0x000fe40003800000 */
[----:B------:R-:W-:-:S04]  /*4d00*/  FMUL R5, R5, R90 ;  /* 0x0000005a05057220 */ /* 0x000fc80000400000 */
[----:B------:R-:W-:-:S05]  /*4d10*/  FFMA R5, R86, R23, R5 ;  /* 0x0000001756057223 */ /* 0x000fca0000000005 */
[----:B------:R-:W-:-:S04]  /*4d20*/  F2FP.F16.F32.PACK_AB R5, RZ, R5 ;  /* 0x00000005ff05723e */ /* 0x000fc800000000ff */
[----:B-1-3--:R-:W-:Y:S01]  /*4d30*/  PRMT R6, R5, 0x7610, R6 ;  /* 0x0000761005067816 */ /* 0x00afe20000000006 */
[----:B------:R-:W-:-:S05]  /*4d40*/  @P1 IMAD.MOV.U32 R5, RZ, RZ, R13 ;  /* 0x000000ffff051224 */ /* 0x000fca00078e000d */
[----:B------:R0:W-:Y:S01]  /*4d50*/  @P1 STG.E.U16 desc[UR38][R4.64+0xf0], R6 ;  /* 0x0000f00604001986 */ /* 0x0001e2000c101526 */
[----:B------:R-:W-:Y:S05]  /*4d60*/  @!P0 BRA `(.L_x_157) ;  /* 0x0000000000048947 */ /* 0x000fea0003800000 */
[----:B------:R1:W5:Y:S02]  /*4d70*/  LDG.E.LTC128B.U16 R24, desc[UR38][R8.64+0xf2] ;  /* 0x0000f22608187981 */ /* 0x000364000c1e1520 */
.L_x_157:
[----:B------:R-:W-:Y:S05]  /*4d80*/  BSYNC B1 ;  /* 0x0000000000017941 */ /* 0x000fea0003800000 */
.L_x_156:
[----:B------:R-:W-:Y:S05]  /*4d90*/  @!P0 BRA `(.L_x_158) ;  /* 0x0000001000e88947 */ /* 0x000fea0003800000 */
[----:B-----5:R-:W-:-:S05]  /*4da0*/  HADD2.F32 R3, -RZ, R24.H0_H0 ;  /* 0x20000018ff037230 */ /* 0x020fca0000004100 */
[----:B0-----:R-:W-:-:S04]  /*4db0*/  FMUL R4, R3, R90 ;  /* 0x0000005a03047220 */ /* 0x001fc80000400000 */
[----:B------:R-:W-:-:S05]  /*4dc0*/  FFMA R4, R87, R23, R4 ;  /* 0x0000001757047223 */ /* 0x000fca0000000004 */
[----:B------:R-:W-:-:S05]  /*4dd0*/  F2FP.F16.F32.PACK_AB R4, RZ, R4 ;  /* 0x00000004ff04723e */ /* 0x000fca00000000ff */
[----:B------:R3:W-:Y:S01]  /*4de0*/  STG.E.U16 desc[UR38][R12.64+0xf2], R4 ;  /* 0x0000f2040c007986 */ /* 0x0007e2000c101526 */
[----:B------:R-:W-:Y:S05]  /*4df0*/  BRA `(.L_x_158) ;  /* 0x0000001000d07947 */ /* 0x000fea0003800000 */
.L_x_33:
[----:B------:R-:W-:Y:S01]  /*4e00*/  ISETP.GT.AND P3, PT, R4, 0x1, PT ;  /* 0x000000010400780c */ /* 0x000fe20003f64270 */
[----:B------:R-:W-:Y:S01]  /*4e10*/  ULDC.64 UR4, c[0x0][0x5c0] ;  /* 0x0001700000047ab9 */ /* 0x000fe20000000a00 */
[-C--:B------:R-:W-:Y:S01]  /*4e20*/  FMUL R24, R24, R23.reuse ;  /* 0x0000001718187220 */ /* 0x080fe20000400000 */
[----:B------:R-:W-:Y:S01]  /*4e30*/  LEA R6, P4, R106, UR4, 0x1 ;  /* 0x000000046a067c11 */ /* 0x000fe2000f8808ff */
[-C--:B------:R-:W-:Y:S01]  /*4e40*/  FMUL R25, R25, R23.reuse ;  /* 0x0000001719197220 */ /* 0x080fe20000400000 */
[----:B------:R-:W-:Y:S01]  /*4e50*/  ISETP.GT.AND P0, PT, R3, RZ, P3 ;  /* 0x000000ff0300720c */ /* 0x000fe20001f04270 */
[-C--:B------:R-:W-:Y:S01]  /*4e60*/  FMUL R26, R26, R23.reuse ;  /* 0x000000171a1a7220 */ /* 0x080fe20000400000 */
[----:B------:R-:W-:Y:S01]  /*4e70*/  F2FP.F16.F32.PACK_AB R24, RZ, R24 ;  /* 0x00000018ff18723e */ /* 0x000fe200000000ff */
[-C--:B------:R-:W-:Y:S01]  /*4e80*/  FMUL R27, R27, R23.reuse ;  /* 0x000000171b1b7220 */ /* 0x080fe20000400000 */
[----:B------:R-:W-:Y:S01]  /*4e90*/  LEA.HI.X R7, R106, UR5, R103, 0x1, P4 ;  /* 0x000000056a077c11 */ /* 0x000fe2000a0f0c67 */
[----:B------:R-:W-:Y:S01]  /*4ea0*/  FMUL R28, R28, R23 ;  /* 0x000000171c1c7220 */ /* 0x000fe20000400000 */
[----:B------:R-:W-:Y:S01]  /*4eb0*/  F2FP.F16.F32.PACK_AB R25, RZ, R25 ;  /* 0x00000019ff19723e */ /* 0x000fe200000000ff */
[-C--:B------:R-:W-:Y:S01]  /*4ec0*/  FMUL R29, R29, R23.reuse ;  /* 0x000000171d1d7220 */ /* 0x080fe20000400000 */
[----:B------:R-:W-:Y:S01]  /*4ed0*/  ISETP.GT.AND P2, PT, R3, 0x8, P2 ;  /* 0x000000080300780c */ /* 0x000fe20001744270 */
[----:B------:R-:W-:Y:S01]  /*4ee0*/  @P1 STG.E.U16 desc[UR38][R6.64], R24 ;  /* 0x0000001806001986 */ /* 0x000fe2000c101526 */
[----:B------:R-:W-:Y:S01]  /*4ef0*/  ISETP.GT.AND P1, PT, R4, 0x8, PT ;  /* 0x000000080400780c */ /* 0x000fe20003f24270 */
[-C--:B------:R-:W-:Y:S01]  /*4f00*/  FMUL R30, R30, R23.reuse ;  /* 0x000000171e1e7220 */ /* 0x080fe20000400000 */
[C---:B------:R-:W-:Y:S01]  /*4f10*/  SHF.L.U64.HI R5, R91.reuse, 0x1, R92 ;  /* 0x000000015b057819 */ /* 0x040fe2000001025c */
[----:B------:R-:W-:Y:S01]  /*4f20*/  @P0 STG.E.U16 desc[UR38][R6.64+0x2], R25 ;  /* 0x0000021906000986 */ /* 0x000fe2000c101526 */
[----:B------:R-:W-:Y:S01]  /*4f30*/  LEA R8, P5, R91, R6, 0x1 ;  /* 0x000000065b087211 */ /* 0x000fe200078a08ff */
[-C--:B------:R-:W-:Y:S01]  /*4f40*/  FMUL R31, R31, R23.reuse ;  /* 0x000000171f1f7220 */ /* 0x080fe20000400000 */
[----:B------:R-:W-:Y:S01]  /*4f50*/  ISETP.GT.AND P3, PT, R3, 0x8, P3 ;  /* 0x000000080300780c */ /* 0x000fe20001f64270 */
[-C--:B------:R-:W-:Y:S01]  /*4f60*/  FMUL R32, R32, R23.reuse ;  /* 0x0000001720207220 */ /* 0x080fe20000400000 */
[----:B------:R-:W-:Y:S01]  /*4f70*/  ISETP.GT.AND P0, PT, R4, 0x9, PT ;  /* 0x000000090400780c */ /* 0x000fe20003f04270 */
[----:B------:R-:W-:Y:S01]  /*4f80*/  IMAD.X R9, R5, 0x1, R7, P5 ;  /* 0x0000000105097824 */ /* 0x000fe200028e0607 */
[----:B------:R-:W-:Y:S01]  /*4f90*/  ISETP.GT.AND P4, PT, R3, RZ, P1 ;  /* 0x000000ff0300720c */ /* 0x000fe20000f84270 */
[-C--:B------:R-:W-:Y:S01]  /*4fa0*/  FMUL R33, R33, R23.reuse ;  /* 0x0000001721217220 */ /* 0x080fe20000400000 */
[----:B------:R-:W-:Y:S01]  /*4fb0*/  F2FP.F16.F32.PACK_AB R26, RZ, R26 ;  /* 0x0000001aff1a723e */ /* 0x000fe200000000ff */
[-C--:B------:R-:W-:Y:S01]  /*4fc0*/  FMUL R34, R34, R23.reuse ;  /* 0x0000001722227220 */ /* 0x080fe20000400000 */
[----:B------:R-:W-:Y:S01]  /*4fd0*/  ISETP.GT.AND P5, PT, R3, RZ, P0 ;  /* 0x000000ff0300720c */ /* 0x000fe200007a4270 */
[----:B------:R-:W-:Y:S01]  /*4fe0*/  FMUL R35, R35, R23 ;  /* 0x0000001723237220 */ /* 0x000fe20000400000 */
[----:B------:R-:W-:Y:S01]  /*4ff0*/  F2FP.F16.F32.PACK_AB R27, RZ, R27 ;  /* 0x0000001bff1b723e */ /* 0x000fe200000000ff */
[----:B------:R-:W-:Y:S01]  /*5000*/  @P2 STG.E.U16 desc[UR38][R8.64], R26 ;  /* 0x0000001a08002986 */ /* 0x000fe2000c101526 */
[----:B------:R-:W-:Y:S01]  /*5010*/  F2FP.F16.F32.PACK_AB R28, RZ, R28 ;  /* 0x0000001cff1c723e */ /* 0x000fe200000000ff */
[-C--:B------:R-:W-:Y:S01]  /*5020*/  FMUL R36, R36, R23.reuse ;  /* 0x0000001724247220 */ /* 0x080fe20000400000 */
[----:B------:R-:W-:Y:S01]  /*5030*/  ISETP.GT.AND P2, PT, R3, 0x8, P1 ;  /* 0x000000080300780c */ /* 0x000fe20000f44270 */
[----:B------:R-:W-:Y:S01]  /*5040*/  @P3 STG.E.U16 desc[UR38][R8.64+0x2], R27 ;  /* 0x0000021b08003986 */ /* 0x000fe2000c101526 */
[----:B------:R-:W-:Y:S01]  /*5050*/  ISETP.GT.AND P1, PT, R4, 0x10, PT ;  /* 0x000000100400780c */ /* 0x000fe20003f24270 */
[----:B------:R-:W-:Y:S01]  /*5060*/  FMUL R37, R37, R23 ;  /* 0x0000001725257220 */ /* 0x000fe20000400000 */
[----:B------:R-:W-:Y:S01]  /*5070*/  F2FP.F16.F32.PACK_AB R29, RZ, R29 ;  /* 0x0000001dff1d723e */ /* 0x000fe200000000ff */
[----:B------:R-:W-:Y:S01]  /*5080*/  @P4 STG.E.U16 desc[UR38][R6.64+0x10], R28 ;  /* 0x0000101c06004986 */ /* 0x000fe2000c101526 */
[C---:B------:R-:W-:Y:S01]  /*5090*/  ISETP.GT.AND P3, PT, R3.reuse, 0x8, P0 ;  /* 0x000000080300780c */ /* 0x040fe20000764270 */
[-C--:B------:R-:W-:Y:S01]  /*50a0*/  FMUL R38, R38, R23.reuse ;  /* 0x0000001726267220 */ /* 0x080fe20000400000 */
[----:B------:R-:W-:Y:S01]  /*50b0*/  ISETP.GT.AND P0, PT, R4, 0x11, PT ;  /* 0x000000110400780c */ /* 0x000fe20003f04270 */
[----:B------:R-:W-:Y:S01]  /*50c0*/  @P5 STG.E.U16 desc[UR38][R6.64+0x12], R29 ;  /* 0x0000121d06005986 */ /* 0x000fe2000c101526 */
        /* <DEDUP_REMOVED lines=161> */
[----:B------:R-:W-:Y:S01]  /*5ae0*/  FMUL R87, R87, R23 ;  /* 0x0000001757577220 */ /* 0x000fe20000400000 */
[----:B------:R-:W-:-:S02]  /*5af0*/  F2FP.F16.F32.PACK_AB R62, RZ, R62 ;  /* 0x0000003eff3e723e */ /* 0x000fc400000000ff */
[C---:B------:R-:W-:Y:S02]  /*5b00*/  ISETP.GT.AND P5, PT, R3.reuse, RZ, P0 ;  /* 0x000000ff0300720c */ /* 0x040fe400007a4270 */
[----:B------:R-:W-:Y:S01]  /*5b10*/  F2FP.F16.F32.PACK_AB R63, RZ, R63 ;  /* 0x0000003fff3f723e */ /* 0x000fe200000000ff */
[----:B------:R-:W-:Y:S01]  /*5b20*/  @P2 STG.E.U16 desc[UR38][R8.64+0x90], R62 ;  /* 0x0000903e08002986 */ /* 0x000fe2000c101526 */
[----:B------:R-:W-:Y:S02]  /*5b30*/  F2FP.F16.F32.PACK_AB R64, RZ, R64 ;  /* 0x00000040ff40723e */ /* 0x000fe400000000ff */
[C---:B------:R-:W-:Y:S01]  /*5b40*/  ISETP.GT.AND P2, PT, R3.reuse, 0x8, P1 ;  /* 0x000000080300780c */ /* 0x040fe20000f44270 */
[----:B------:R-:W-:Y:S01]  /*5b50*/  @P3 STG.E.U16 desc[UR38][R8.64+0x92], R63 ;  /* 0x0000923f08003986 */ /* 0x000fe2000c101526 */
[----:B------:R-:W-:Y:S02]  /*5b60*/  ISETP.GT.AND P1, PT, R4, 0x58, PT ;  /* 0x000000580400780c */ /* 0x000fe40003f24270 */
[----:B------:R-:W-:Y:S01]  /*5b70*/  F2FP.F16.F32.PACK_AB R65, RZ, R65 ;  /* 0x00000041ff41723e */ /* 0x000fe200000000ff */
[----:B------:R-:W-:Y:S01]  /*5b80*/  @P4 STG.E.U16 desc[UR38][R6.64+0xa0], R64 ;  /* 0x0000a04006004986 */ /* 0x000fe2000c101526 */
[----:B------:R-:W-:-:S02]  /*5b90*/  ISETP.GT.AND P3, PT, R3, 0x8, P0 ;  /* 0x000000080300780c */ /* 0x000fc40000764270 */
[----:B------:R-:W-:Y:S01]  /*5ba0*/  ISETP.GT.AND P0, PT, R4, 0x59, PT ;  /* 0x000000590400780c */ /* 0x000fe20003f04270 */
[----:B------:R-:W-:Y:S01]  /*5bb0*/  @P5 STG.E.U16 desc[UR38][R6.64+0xa2], R65 ;  /* 0x0000a24106005986 */ /* 0x000fe2000c101526 */
[C---:B------:R-:W-:Y:S02]  /*5bc0*/  ISETP.GT.AND P4, PT, R3.reuse, RZ, P1 ;  /* 0x000000ff0300720c */ /* 0x040fe40000f84270 */
[----:B------:R-:W-:Y:S02]  /*5bd0*/  F2FP.F16.F32.PACK_AB R66, RZ, R66 ;  /* 0x00000042ff42723e */ /* 0x000fe400000000ff */
[----:B------:R-:W-:Y:S02]  /*5be0*/  ISETP.GT.AND P5, PT, R3, RZ, P0 ;  /* 0x000000ff0300720c */ /* 0x000fe400007a4270 */
[----:B------:R-:W-:Y:S01]  /*5bf0*/  F2FP.F16.F32.PACK_AB R67, RZ, R67 ;  /* 0x00000043ff43723e */ /* 0x000fe200000000ff */
[----:B------:R-:W-:Y:S01]  /*5c00*/  @P2 STG.E.U16 desc[UR38][R8.64+0xa0], R66 ;  /* 0x0000a04208002986 */ /* 0x000fe2000c101526 */
[----:B------:R-:W-:-:S02]  /*5c10*/  F2FP.F16.F32.PACK_AB R68, RZ, R68 ;  /* 0x00000044ff44723e */ /* 0x000fc400000000ff */
[C---:B------:R-:W-:Y:S01]  /*5c20*/  ISETP.GT.AND P2, PT, R3.reuse, 0x8, P1 ;  /* 0x000000080300780c */ /* 0x040fe20000f44270 */
[----:B------:R-:W-:Y:S01]  /*5c30*/  @P3 STG.E.U16 desc[UR38][R8.64+0xa2], R67 ;  /* 0x0000a24308003986 */ /* 0x000fe2000c101526 */
[C---:B------:R-:W-:Y:S02]  /*5c40*/  ISETP.GT.AND P1, PT, R4.reuse, 0x60, PT ;  /* 0x000000600400780c */ /* 0x040fe40003f24270 */
[----:B------:R-:W-:Y:S01]  /*5c50*/  F2FP.F16.F32.PACK_AB R69, RZ, R69 ;  /* 0x00000045ff45723e */ /* 0x000fe200000000ff */
[----:B------:R-:W-:Y:S01]  /*5c60*/  @P4 STG.E.U16 desc[UR38][R6.64+0xb0], R68 ;  /* 0x0000b04406004986 */ /* 0x000fe2000c101526 */
[C---:B------:R-:W-:Y:S02]  /*5c70*/  ISETP.GT.AND P3, PT, R3.reuse, 0x8, P0 ;  /* 0x000000080300780c */ /* 0x040fe40000764270 */
[----:B------:R-:W-:Y:S01]  /*5c80*/  ISETP.GT.AND P0, PT, R4, 0x61, PT ;  /* 0x000000610400780c */ /* 0x000fe20003f04270 */
[----:B------:R-:W-:Y:S01]  /*5c90*/  @P5 STG.E.U16 desc[UR38][R6.64+0xb2], R69 ;  /* 0x0000b24506005986 */ /* 0x000fe2000c101526 */
[----:B------:R-:W-:-:S02]  /*5ca0*/  ISETP.GT.AND P4, PT, R3, RZ, P1 ;  /* 0x000000ff0300720c */ /* 0x000fc40000f84270 */
[C---:B------:R-:W-:Y:S02]  /*5cb0*/  ISETP.GT.AND P5, PT, R3.reuse, RZ, P0 ;  /* 0x000000ff0300720c */ /* 0x040fe400007a4270 */
[----:B------:R-:W-:Y:S02]  /*5cc0*/  F2FP.F16.F32.PACK_AB R70, RZ, R70 ;  /* 0x00000046ff46723e */ /* 0x000fe400000000ff */
[----:B------:R-:W-:Y:S02]  /*5cd0*/  F2FP.F16.F32.PACK_AB R71, RZ, R71 ;  /* 0x00000047ff47723e */ /* 0x000fe400000000ff */
[----:B------:R-:W-:Y:S01]  /*5ce0*/  F2FP.F16.F32.PACK_AB R72, RZ, R72 ;  /* 0x00000048ff48723e */ /* 0x000fe200000000ff */
[----:B------:R-:W-:Y:S01]  /*5cf0*/  @P2 STG.E.U16 desc[UR38][R8.64+0xb0], R70 ;  /* 0x0000b04608002986 */ /* 0x000fe2000c101526 */
[----:B------:R-:W-:Y:S02]  /*5d00*/  F2FP.F16.F32.PACK_AB R73, RZ, R73 ;  /* 0x00000049ff49723e */ /* 0x000fe400000000ff */
[C---:B------:R-:W-:Y:S01]  /*5d10*/  ISETP.GT.AND P1, PT, R3.reuse, 0x8, P1 ;  /* 0x000000080300780c */ /* 0x040fe20000f24270 */
[----:B------:R-:W-:Y:S01]  /*5d20*/  @P3 STG.E.U16 desc[UR38][R8.64+0xb2], R71 ;  /* 0x0000b24708003986 */ /* 0x000fe2000c101526 */
[----:B------:R-:W-:-:S02]  /*5d30*/  ISETP.GT.AND P2, PT, R3, 0x8, P0 ;  /* 0x000000080300780c */ /* 0x000fc40000744270 */
[C---:B------:R-:W-:Y:S01]  /*5d40*/  ISETP.GT.AND P0, PT, R4.reuse, 0x69, PT ;  /* 0x000000690400780c */ /* 0x040fe20003f04270 */
[----:B------:R-:W-:Y:S01]  /*5d50*/  @P4 STG.E.U16 desc[UR38][R6.64+0xc0], R72 ;  /* 0x0000c04806004986 */ /* 0x000fe2000c101526 */
[----:B------:R-:W-:Y:S02]  /*5d60*/  ISETP.GT.AND P4, PT, R4, 0x68, PT ;  /* 0x000000680400780c */ /* 0x000fe40003f84270 */
[----:B------:R-:W-:Y:S01]  /*5d70*/  F2FP.F16.F32.PACK_AB R74, RZ, R74 ;  /* 0x0000004aff4a723e */ /* 0x000fe200000000ff */
[----:B------:R-:W-:Y:S01]  /*5d80*/  @P5 STG.E.U16 desc[UR38][R6.64+0xc2], R73 ;  /* 0x0000c24906005986 */ /* 0x000fe2000c101526 */
[C---:B------:R-:W-:Y:S02]  /*5d90*/  ISETP.GT.AND P5, PT, R3.reuse, RZ, P4 ;  /* 0x000000ff0300720c */ /* 0x040fe400027a4270 */
[----:B------:R-:W-:Y:S01]  /*5da0*/  ISETP.GT.AND P3, PT, R3, RZ, P0 ;  /* 0x000000ff0300720c */ /* 0x000fe20000764270 */
[----:B------:R-:W-:Y:S01]  /*5db0*/  @P1 STG.E.U16 desc[UR38][R8.64+0xc0], R74 ;  /* 0x0000c04a08001986 */ /* 0x000fe2000c101526 */
[----:B------:R-:W-:-:S02]  /*5dc0*/  F2FP.F16.F32.PACK_AB R75, RZ, R75 ;  /* 0x0000004bff4b723e */ /* 0x000fc400000000ff */
[----:B------:R-:W-:Y:S02]  /*5dd0*/  F2FP.F16.F32.PACK_AB R76, RZ, R76 ;  /* 0x0000004cff4c723e */ /* 0x000fe400000000ff */
[C---:B------:R-:W-:Y:S01]  /*5de0*/  ISETP.GT.AND P4, PT, R3.reuse, 0x8, P4 ;  /* 0x000000080300780c */ /* 0x040fe20002784270 */
[----:B------:R-:W-:Y:S01]  /*5df0*/  @P2 STG.E.U16 desc[UR38][R8.64+0xc2], R75 ;  /* 0x0000c24b08002986 */ /* 0x000fe2000c101526 */
[----:B------:R-:W-:Y:S02]  /*5e00*/  F2FP.F16.F32.PACK_AB R77, RZ, R77 ;  /* 0x0000004dff4d723e */ /* 0x000fe400000000ff */
[C---:B------:R-:W-:Y:S01]  /*5e10*/  ISETP.GT.AND P2, PT, R4.reuse, 0x71, PT ;  /* 0x000000710400780c */ /* 0x040fe20003f44270 */
[----:B------:R-:W-:Y:S01]  /*5e20*/  @P5 STG.E.U16 desc[UR38][R6.64+0xd0], R76 ;  /* 0x0000d04c06005986 */ /* 0x000fe2000c101526 */
[----:B------:R-:W-:Y:S02]  /*5e30*/  ISETP.GT.AND P5, PT, R3, 0x8, P0 ;  /* 0x000000080300780c */ /* 0x000fe400007a4270 */
[C---:B------:R-:W-:Y:S01]  /*5e40*/  ISETP.GT.AND P1, PT, R4.reuse, 0x78, PT ;  /* 0x000000780400780c */ /* 0x040fe20003f24270 */
[----:B------:R-:W-:Y:S01]  /*5e50*/  @P3 STG.E.U16 desc[UR38][R6.64+0xd2], R77 ;  /* 0x0000d24d06003986 */ /* 0x000fe2000c101526 */
[----:B------:R-:W-:-:S02]  /*5e60*/  ISETP.GT.AND P3, PT, R4, 0x70, PT ;  /* 0x000000700400780c */ /* 0x000fc40003f64270 */
[----:B------:R-:W-:Y:S01]  /*5e70*/  ISETP.GT.AND P0, PT, R4, 0x79, PT ;  /* 0x000000790400780c */ /* 0x000fe20003f04270 */
[----:B------:R-:W-:Y:S01]  /*5e80*/  @P4 IMAD.MOV.U32 R4, RZ, RZ, R8 ;  /* 0x000000ffff044224 */ /* 0x000fe200078e0008 */
[----:B------:R-:W-:Y:S01]  /*5e90*/  F2FP.F16.F32.PACK_AB R78, RZ, R78 ;  /* 0x0000004eff4e723e */ /* 0x000fe200000000ff */
[----:B------:R-:W-:Y:S01]  /*5ea0*/  @P4 IMAD.MOV.U32 R5, RZ, RZ, R9 ;  /* 0x000000ffff054224 */ /* 0x000fe200078e0009 */
[----:B------:R-:W-:Y:S02]  /*5eb0*/  F2FP.F16.F32.PACK_AB R79, RZ, R79 ;  /* 0x0000004fff4f723e */ /* 0x000fe400000000ff */
[----:B------:R-:W-:Y:S02]  /*5ec0*/  F2FP.F16.F32.PACK_AB R80, RZ, R80 ;  /* 0x00000050ff50723e */ /* 0x000fe400000000ff */
[----:B------:R0:W-:Y:S01]  /*5ed0*/  @P4 STG.E.U16 desc[UR38][R4.64+0xd0], R78 ;  /* 0x0000d04e04004986 */ /* 0x0001e2000c101526 */
[----:B------:R-:W-:Y:S02]  /*5ee0*/  ISETP.GT.AND P4, PT, R3, RZ, P2 ;  /* 0x000000ff0300720c */ /* 0x000fe40001784270 */
[----:B------:R-:W-:-:S02]  /*5ef0*/  F2FP.F16.F32.PACK_AB R81, RZ, R81 ;  /* 0x00000051ff51723e */ /* 0x000fc400000000ff */
[----:B------:R-:W-:Y:S02]  /*5f00*/  ISETP.GT.AND P2, PT, R3, 0x8, P2 ;  /* 0x000000080300780c */ /* 0x000fe40001744270 */
[----:B------:R-:W-:Y:S02]  /*5f10*/  F2FP.F16.F32.PACK_AB R82, RZ, R82 ;  /* 0x00000052ff52723e */ /* 0x000fe400000000ff */
[----:B------:R-:W-:Y:S02]  /*5f20*/  F2FP.F16.F32.PACK_AB R83, RZ, R83 ;  /* 0x00000053ff53723e */ /* 0x000fe400000000ff */
[----:B------:R-:W-:Y:S01]  /*5f30*/  F2FP.F16.F32.PACK_AB R84, RZ, R84 ;  /* 0x00000054ff54723e */ /* 0x000fe200000000ff */
[----:B0-----:R-:W-:Y:S01]  /*5f40*/  @P5 IMAD.MOV.U32 R4, RZ, RZ, R8 ;  /* 0x000000ffff045224 */ /* 0x001fe200078e0008 */
[----:B------:R-:W-:Y:S01]  /*5f50*/  F2FP.F16.F32.PACK_AB R85, RZ, R85 ;  /* 0x00000055ff55723e */ /* 0x000fe200000000ff */
[----:B------:R-:W-:Y:S01]  /*5f60*/  @P5 IMAD.MOV.U32 R5, RZ, RZ, R9 ;  /* 0x000000ffff055224 */ /* 0x000fe200078e0009 */
[----:B------:R-:W-:-:S02]  /*5f70*/  F2FP.F16.F32.PACK_AB R86, RZ, R86 ;  /* 0x00000056ff56723e */ /* 0x000fc400000000ff */
[----:B------:R-:W-:Y:S02]  /*5f80*/  F2FP.F16.F32.PACK_AB R87, RZ, R87 ;  /* 0x00000057ff57723e */ /* 0x000fe400000000ff */
[----:B------:R0:W-:Y:S01]  /*5f90*/  @P5 STG.E.U16 desc[UR38][R4.64+0xd2], R79 ;  /* 0x0000d24f04005986 */ /* 0x0001e2000c101526 */
[C---:B------:R-:W-:Y:S02]  /*5fa0*/  ISETP.GT.AND P5, PT, R3.reuse, RZ, P3 ;  /* 0x000000ff0300720c */ /* 0x040fe40001fa4270 */
[----:B------:R-:W-:-:S11]  /*5fb0*/  ISETP.GT.AND P3, PT, R3, 0x8, P3 ;  /* 0x000000080300780c */ /* 0x000fd60001f64270 */
[----:B0-----:R-:W-:Y:S02]  /*5fc0*/  @P5 IMAD.MOV.U32 R4, RZ, RZ, R6 ;  /* 0x000000ffff045224 */ /* 0x001fe400078e0006 */
[----:B------:R-:W-:-:S05]  /*5fd0*/  @P5 IMAD.MOV.U32 R5, RZ, RZ, R7 ;  /* 0x000000ffff055224 */ /* 0x000fca00078e0007 */
[----:B------:R0:W-:Y:S01]  /*5fe0*/  @P5 STG.E.U16 desc[UR38][R4.64+0xe0], R80 ;  /* 0x0000e05004005986 */ /* 0x0001e2000c101526 */
[C---:B------:R-:W-:Y:S02]  /*5ff0*/  ISETP.GT.AND P5, PT, R3.reuse, RZ, P0 ;  /* 0x000000ff0300720c */ /* 0x040fe400007a4270 */
[----:B------:R-:W-:Y:S01]  /*6000*/  ISETP.GT.AND P0, PT, R3, 0x8, P0 ;  /* 0x000000080300780c */ /* 0x000fe20000704270 */
[----:B0-----:R-:W-:Y:S02]  /*6010*/  @P4 IMAD.MOV.U32 R4, RZ, RZ, R6 ;  /* 0x000000ffff044224 */ /* 0x001fe400078e0006 */
[----:B------:R-:W-:-:S05]  /*6020*/  @P4 IMAD.MOV.U32 R5, RZ, RZ, R7 ;  /* 0x000000ffff054224 */ /* 0x000fca00078e0007 */
[----:B------:R0:W-:Y:S01]  /*6030*/  @P4 STG.E.U16 desc[UR38][R4.64+0xe2], R81 ;  /* 0x0000e25104004986 */ /* 0x0001e2000c101526 */
[C---:B------:R-:W-:Y:S02]  /*6040*/  ISETP.GT.AND P4, PT, R3.reuse, RZ, P1 ;  /* 0x000000ff0300720c */ /* 0x040fe40000f84270 */
[----:B------:R-:W-:Y:S01]  /*6050*/  ISETP.GT.AND P1, PT, R3, 0x8, P1 ;  /* 0x000000080300780c */ /* 0x000fe20000f24270 */
[----:B0-----:R-:W-:Y:S02]  /*6060*/  @P3 IMAD.MOV.U32 R4, RZ, RZ, R8 ;  /* 0x000000ffff043224 */ /* 0x001fe400078e0008 */
[----:B------:R-:W-:-:S05]  /*6070*/  @P3 IMAD.MOV.U32 R5, RZ, RZ, R9 ;  /* 0x000000ffff053224 */ /* 0x000fca00078e0009 */
[----:B------:R0:W-:Y:S02]  /*6080*/  @P3 STG.E.U16 desc[UR38][R4.64+0xe0], R82 ;  /* 0x0000e05204003986 */ /* 0x0001e4000c101526 */
[----:B0-----:R-:W-:Y:S02]  /*6090*/  @P2 IMAD.MOV.U32 R4, RZ, RZ, R8 ;  /* 0x000000ffff042224 */ /* 0x001fe400078e0008 */
[----:B------:R-:W-:-:S05]  /*60a0*/  @P2 IMAD.MOV.U32 R5, RZ, RZ, R9 ;  /* 0x000000ffff052224 */ /* 0x000fca00078e0009 */
[----:B------:R0:W-:Y:S02]  /*60b0*/  @P2 STG.E.U16 desc[UR38][R4.64+0xe2], R83 ;  /* 0x0000e25304002986 */ /* 0x0001e4000c101526 */
[----:B0-----:R-:W-:Y:S02]  /*60c0*/  @P4 IMAD.MOV.U32 R4, RZ, RZ, R6 ;  /* 0x000000ffff044224 */ /* 0x001fe400078e0006 */
[----:B------:R-:W-:-:S05]  /*60d0*/  @P4 IMAD.MOV.U32 R5, RZ, RZ, R7 ;  /* 0x000000ffff054224 */ /* 0x000fca00078e0007 */
[----:B------:R0:W-:Y:S04]  /*60e0*/  @P4 STG.E.U16 desc[UR38][R4.64+0xf0], R84 ;  /* 0x0000f05404004986 */ /* 0x0001e8000c101526 */
[----:B------:R1:W-:Y:S01]  /*60f0*/  @P5 STG.E.U16 desc[UR38][R6.64+0xf2], R85 ;  /* 0x0000f25506005986 */ /* 0x0003e2000c101526 */
[----:B0-----:R-:W-:Y:S02]  /*6100*/  @P1 IMAD.MOV.U32 R4, RZ, RZ, R8 ;  /* 0x000000ffff041224 */ /* 0x001fe400078e0008 */
[----:B------:R-:W-:-:S05]  /*6110*/  @P1 IMAD.MOV.U32 R5, RZ, RZ, R9 ;  /* 0x000000ffff051224 */ /* 0x000fca00078e0009 */
[----:B------:R1:W-:Y:S04]  /*6120*/  @P1 STG.E.U16 desc[UR38][R4.64+0xf0], R86 ;  /* 0x0000f05604001986 */ /* 0x0003e8000c101526 */
[----:B------:R1:W-:Y:S02]  /*6130*/  @P0 STG.E.U16 desc[UR38][R8.64+0xf2], R87 ;  /* 0x0000f25708000986 */ /* 0x0003e4000c101526 */
.L_x_158:
[----:B------:R-:W-:Y:S05]  /*6140*/  BSYNC B0 ;  /* 0x0000000000007941 */ /* 0x000fea0003800000 */
.L_x_32:
[----:B------:R-:W-:Y:S01]  /*6150*/  IADD3 R16, P0, R16, UR36, RZ ;  /* 0x0000002410107c10 */ /* 0x000fe2000ff1e0ff */
[----:B------:R-:W-:Y:S01]  /*6160*/  ULDC.64 UR4, c[0x0][0x650] ;  /* 0x0001940000047ab9 */ /* 0x000fe20000000a00 */
[----:B------:R-:W-:Y:S01]  /*6170*/  PRMT R3, RZ, 0x7610, R3 ;  /* 0x00007610ff037816 */ /* 0x000fe20000000003 */
[----:B------:R-:W-:Y:S01]  /*6180*/  IMAD.MOV.U32 R100, RZ, RZ, -0x1 ;  /* 0xffffffffff647424 */ /* 0x000fe200078e00ff */
[----:B------:R-:W-:Y:S01]  /*6190*/  IADD3.X R17, R17, UR42, RZ, P0, !PT ;  /* 0x0000002a11117c10 */ /* 0x000fe200087fe4ff */
[----:B------:R-:W-:Y:S01]  /*61a0*/  IMAD.MOV.U32 R101, RZ, RZ, -0x1 ;  /* 0xffffffffff657424 */ /* 0x000fe200078e00ff */
[----:B------:R-:W-:-:S04]  /*61b0*/  ISETP.GE.U32.AND P0, PT, R16, UR4, PT ;  /* 0x0000000410007c0c */ /* 0x000fc8000bf06070 */
[----:B------:R-:W-:-:S13]  /*61c0*/  ISETP.GE.U32.AND.EX P0, PT, R17, UR5, PT, P0 ;  /* 0x0000000511007c0c */ /* 0x000fda000bf06100 */
[----:B------:R-:W-:Y:S05]  /*61d0*/  @P0 BRA `(.L_x_159) ;  /* 0x00000004004c0947 */ /* 0x000fea0003800000 */
[----:B------:R-:W0:Y:S01]  /*61e0*/  LDC.64 R10, c[0x0][0x628] ;  /* 0x00018a00ff0a7b82 */ /* 0x000e220000000a00 */
[----:B---3--:R-:W3:Y:S01]  /*61f0*/  S2R R12, SR_CTAID.X ;  /* 0x00000000000c7919 */ /* 0x008ee20000002500 */
[----:B-12-4-:R-:W-:Y:S02]  /*6200*/  IMAD.MOV.U32 R8, RZ, RZ, R16 ;  /* 0x000000ffff087224 */ /* 0x016fe400078e0010 */
[----:B------:R-:W-:Y:S01]  /*6210*/  IMAD.MOV.U32 R9, RZ, RZ, R17 ;  /* 0x000000ffff097224 */ /* 0x000fe200078e0011 */
[----:B------:R-:W1:Y:S03]  /*6220*/  S2R R20, SR_CTAID.Y ;  /* 0x0000000000147919 */ /* 0x000e660000002600 */
[----:B------:R-:W2:Y:S08]  /*6230*/  LDC R0, c[0x0][0x630] ;  /* 0x00018c00ff007b82 */ /* 0x000eb00000000800 */
[----:B------:R-:W4:Y:S01]  /*6240*/  LDC.64 R14, c[0x0][0x620] ;  /* 0x00018800ff0e7b82 */ /* 0x000f220000000a00 */
[----:B0-----:R-:W-:-:S04]  /*6250*/  ISETP.NE.U32.AND P0, PT, R10, RZ, PT ;  /* 0x000000ff0a00720c */ /* 0x001fc80003f05070 */
[----:B------:R-:W-:-:S13]  /*6260*/  ISETP.NE.AND.EX P0, PT, R11, RZ, PT, P0 ;  /* 0x000000ff0b00720c */ /* 0x000fda0003f05300 */
[----:B-1234-:R-:W-:Y:S05]  /*6270*/  @!P0 BRA `(.L_x_160) ;  /* 0x0000000000288947 */ /* 0x01efea0003800000 */
        /* <DEDUP_REMOVED lines=10> */
.L_x_160:
[-CC-:B------:R-:W-:Y:S01]  /*6320*/  SHF.R.U64 R101, R8, R0.reuse, R9.reuse ;  /* 0x0000000008657219 */ /* 0x180fe20000001209 */
[----:B------:R-:W0:Y:S01]  /*6330*/  LDC.64 R26, c[0x0][0x640] ;  /* 0x00019000ff1a7b82 */ /* 0x000e220000000a00 */
[----:B------:R-:W-:Y:S01]  /*6340*/  SHF.R.U32.HI R0, RZ, R0, R9 ;  /* 0x00000000ff007219 */ /* 0x000fe20000011609 */
[----:B------:R-:W-:Y:S01]  /*6350*/  ULDC UR4, c[0x0][0x150] ;  /* 0x0000540000047ab9 */ /* 0x000fe20000000800 */
[----:B------:R-:W-:Y:S02]  /*6360*/  IADD3 R3, P0, RZ, -R101, RZ ;  /* 0x80000065ff037210 */ /* 0x000fe40007f1e0ff */
[----:B------:R-:W-:-:S03]  /*6370*/  I2FP.F32.U32 R7, R12 ;  /* 0x0000000c00077245 */ /* 0x000fc60000201000 */
[----:B------:R-:W1:Y:S01]  /*6380*/  LDC R6, c[0x0][0x618] ;  /* 0x00018600ff067b82 */ /* 0x000e620000000800 */
[----:B------:R-:W-:Y:S02]  /*6390*/  IMAD.X R5, RZ, RZ, ~R0, P0 ;  /* 0x000000ffff057224 */ /* 0x000fe400000e0e00 */
[----:B------:R-:W-:Y:S01]  /*63a0*/  FMUL R7, R7, UR4 ;  /* 0x0000000407077c20 */ /* 0x000fe20008400000 */
[----:B------:R-:W-:Y:S01]  /*63b0*/  ULDC UR4, c[0x0][0x154] ;  /* 0x0000550000047ab9 */ /* 0x000fe20000000800 */
[-C--:B------:R-:W-:Y:S02]  /*63c0*/  IMAD R0, R5, R14.reuse, RZ ;  /* 0x0000000e05007224 */ /* 0x080fe400078e02ff */
[C---:B------:R-:W-:Y:S01]  /*63d0*/  IMAD.WIDE.U32 R4, R3.reuse, R14, R16 ;  /* 0x0000000e03047225 */ /* 0x040fe200078e0010 */
[----:B------:R-:W2:Y:S01]  /*63e0*/  LDC R8, c[0x0][0x608] ;  /* 0x00018200ff087b82 */ /* 0x000ea20000000800 */
[----:B------:R-:W3:Y:S02]  /*63f0*/  F2I.U32.TRUNC.NTZ R7, R7 ;  /* 0x0000000700077305 */ /* 0x000ee4000020f000 */
[----:B------:R-:W-:Y:S01]  /*6400*/  IMAD R3, R3, R15, R0 ;  /* 0x0000000f03037224 */ /* 0x000fe200078e0200 */
[----:B------:R-:W-:-:S03]  /*6410*/  I2FP.F32.U32 R0, R20 ;  /* 0x0000001400007245 */ /* 0x000fc60000201000 */
[----:B------:R-:W-:Y:S01]  /*6420*/  IMAD.IADD R3, R5, 0x1, R3 ;  /* 0x0000000105037824 */ /* 0x000fe200078e0203 */
[----:B------:R-:W4:Y:S01]  /*6430*/  LDC R11, c[0x0][0x658] ;  /* 0x00019600ff0b7b82 */ /* 0x000f220000000800 */
[----:B0-----:R-:W-:-:S04]  /*6440*/  ISETP.NE.U32.AND P0, PT, R26, RZ, PT ;  /* 0x000000ff1a00720c */ /* 0x001fc80003f05070 */
[----:B------:R-:W-:-:S03]  /*6450*/  ISETP.NE.AND.EX P0, PT, R27, RZ, PT, P0 ;  /* 0x000000ff1b00720c */ /* 0x000fc60003f05300 */
[----:B------:R-:W0:Y:S01]  /*6460*/  LDC R9, c[0x0][0x144] ;  /* 0x00005100ff097b82 */ /* 0x000e220000000800 */
[-C--:B-1----:R-:W-:Y:S01]  /*6470*/  SHF.R.U64 R10, R4, R6.reuse, R3 ;  /* 0x00000006040a7219 */ /* 0x082fe20000001203 */
[----:B---3--:R-:W-:Y:S01]  /*6480*/  IMAD.MOV R7, RZ, RZ, -R7 ;  /* 0x000000ffff077224 */ /* 0x008fe200078e0a07 */
[----:B------:R-:W-:Y:S01]  /*6490*/  SHF.R.U32.HI R3, RZ, R6, R3 ;  /* 0x00000006ff037219 */ /* 0x000fe20000011603 */
[----:B------:R-:W-:-:S04]  /*64a0*/  FMUL R6, R0, UR4 ;  /* 0x0000000400067c20 */ /* 0x000fc80008400000 */
[----:B------:R-:W1:Y:S01]  /*64b0*/  LDC R21, c[0x0][0x148] ;  /* 0x00005200ff157b82 */ /* 0x000e620000000800 */
[----:B------:R3:W0:Y:S01]  /*64c0*/  F2I.U32.TRUNC.NTZ R14, R6 ;  /* 0x00000006000e7305 */ /* 0x000622000020f000 */
[-CC-:B--2---:R-:W-:Y:S02]  /*64d0*/  SHF.R.U64 R13, R10, R8.reuse, R3.reuse ;  /* 0x000000080a0d7219 */ /* 0x184fe40000001203 */
[----:B------:R-:W-:-:S04]  /*64e0*/  SHF.R.U32.HI R0, RZ, R8, R3 ;  /* 0x00000008ff007219 */ /* 0x000fc80000011603 */
[----:B-----5:R-:W2:Y:S01]  /*64f0*/  LDC R24, c[0x0][0x648] ;  /* 0x00019200ff187b82 */ /* 0x020ea20000000800 */
[-CC-:B----4-:R-:W-:Y:S02]  /*6500*/  SHF.R.U64 R15, R13, R11.reuse, R0.reuse ;  /* 0x0000000b0d0f7219 */ /* 0x190fe40000001200 */
[----:B------:R-:W-:-:S03]  /*6510*/  SHF.R.U32.HI R5, RZ, R11, R0 ;  /* 0x0000000bff057219 */ /* 0x000fc60000011600 */
[----:B------:R-:W-:Y:S02]  /*6520*/  IMAD.MOV.U32 R4, RZ, RZ, R15 ;  /* 0x000000ffff047224 */ /* 0x000fe400078e000f */
[----:B------:R-:W4:Y:S01]  /*6530*/  LDC R28, c[0x0][0x638] ;  /* 0x00018e00ff1c7b82 */ /* 0x000f220000000800 */
[----:B0-----:R-:W-:-:S07]  /*6540*/  IMAD R25, R9, R7, R12 ;  /* 0x0000000709197224 */ /* 0x001fce00078e020c */
[----:B------:R-:W0:Y:S08]  /*6550*/  LDC R29, c[0x0][0x610] ;  /* 0x00018400ff1d7b82 */ /* 0x000e300000000800 */
[----:B------:R-:W0:Y:S01]  /*6560*/  LDC R30, c[0x0][0x600] ;  /* 0x00018000ff1e7b82 */ /* 0x000e220000000800 */
[----:B-123--:R-:W-:Y:S05]  /*6570*/  @!P0 BRA `(.L_x_161) ;  /* 0x0000000000288947 */ /* 0x00efea0003800000 */
[----:B------:R-:W1:Y:S02]  /*6580*/  LDC R0, c[0x0][0x64c] ;  /* 0x00019300ff007b82 */ /* 0x000e640000000800 */
[----:B-1----:R-:W-:-:S05]  /*6590*/  IADD3 R3, P0, R15, R0, RZ ;  /* 0x000000000f037210 */ /* 0x002fca0007f1e0ff */
        /* <DEDUP_REMOVED lines=8> */
.L_x_161:
[----:B------:R-:W-:Y:S01]  /*6620*/  ISETP.NE.AND P0, PT, R2, 0x1, PT ;  /* 0x000000010200780c */ /* 0x000fe20003f05270 */
[----:B------:R-:W-:Y:S01]  /*6630*/  IMAD.MOV R14, RZ, RZ, -R14 ;  /* 0x000000ffff0e7224 */ /* 0x000fe200078e0a0e */
[----:B------:R-:W-:Y:S02]  /*6640*/  SHF.R.U64 R3, R4, R24, R5 ;  /* 0x0000001804037219 */ /* 0x000fe40000001205 */
[----:B------:R-:W-:Y:S02]  /*6650*/  LOP3.LUT R0, R13, R98, RZ, 0xc0, !PT ;  /* 0x000000620d007212 */ /* 0x000fe400078ec0ff */
[----:B------:R-:W-:Y:S01]  /*6660*/  LOP3.LUT R10, R10, R97, RZ, 0xc0, !PT ;  /* 0x000000610a0a7212 */ /* 0x000fe200078ec0ff */
[----:B------:R-:W-:Y:S02]  /*6670*/  IMAD.MOV R4, RZ, RZ, -R3 ;  /* 0x000000ffff047224 */ /* 0x000fe400078e0a03 */
[----:B------:R-:W-:Y:S02]  /*6680*/  IMAD R0, R93, R3, R0 ;  /* 0x000000035d007224 */ /* 0x000fe400078e0200 */
[----:B----4-:R-:W-:-:S02]  /*6690*/  IMAD R3, R4, R28, R15 ;  /* 0x0000001c04037224 */ /* 0x010fc400078e020f */
[----:B------:R-:W-:Y:S02]  /*66a0*/  @P0 IMAD R25, R21, R14, R20 ;  /* 0x0000000e15190224 */ /* 0x000fe400078e0214 */
[----:B0-----:R-:W-:Y:S02]  /*66b0*/  IMAD R5, R3, R30, R10 ;  /* 0x0000001e03057224 */ /* 0x001fe400078e020a */
[----:B------:R-:W-:Y:S02]  /*66c0*/  IMAD R0, R0, R29, R25 ;  /* 0x0000001d00007224 */ /* 0x000fe400078e0219 */
[----:B------:R-:W-:-:S03]  /*66d0*/  IMAD.MOV.U32 R4, RZ, RZ, 0x1 ;  /* 0x00000001ff047424 */ /* 0x000fc600078e00ff */
[----:B------:R-:W-:Y:S02]  /*66e0*/  SEL R100, R5, R0, !P0 ;  /* 0x0000000005647207 */ /* 0x000fe40004000000 */
[----:B------:R-:W-:Y:S02]  /*66f0*/  PRMT R3, R4, 0x7610, R3 ;  /* 0x0000761004037816 */ /* 0x000fe40000000003 */
[----:B------:R-:W-:-:S07]  /*6700*/  SEL R0, R0, R5, !P0 ;  /* 0x0000000500007207 */ /* 0x000fce0004000000 */
.L_x_159:
[----:B------:R-:W-:Y:S01]  /*6710*/  UIADD3 UR41, UR43, UR41, URZ ;  /* 0x000000292b297290 */ /* 0x000fe2000fffe03f */
[----:B------:R-:W-:Y:S01]  /*6720*/  LOP3.LUT P0, RZ, R3, 0xff, RZ, 0xc0, !PT ;  /* 0x000000ff03ff7812 */ /* 0x000fe2000780c0ff */
[----:B------:R-:W-:Y:S02]  /*6730*/  IMAD.MOV.U32 R103, RZ, RZ, R0 ;  /* 0x000000ffff677224 */ /* 0x000fe400078e0000 */
[----:B------:R-:W-:Y:S02]  /*6740*/  USHF.R.U32.HI UR4, URZ, 0x1, UR41 ;  /* 0x000000013f047899 */ /* 0x000fe40008011629 */
[----:B------:R-:W-:Y:S02]  /*6750*/  UISETP.GT.U32.AND UP1, UPT, UR41, 0x1, UPT ;  /* 0x000000012900788c */ /* 0x000fe4000bf24070 */
[----:B------:R-:W-:Y:S02]  /*6760*/  ULOP3.LUT UR4, UR4, 0x1, URZ, 0xc0, !UPT ;  /* 0x0000000104047892 */ /* 0x000fe4000f8ec03f */
[----:B------:R-:W-:-:S02]  /*6770*/  UISETP.LT.U32.AND UP1, UPT, UR43, 0x2, UP1 ;  /* 0x000000022b00788c */ /* 0x000fc40008f21070 */
[----:B------:R-:W-:Y:S02]  /*6780*/  UISETP.NE.U32.AND UP0, UPT, UR4, 0x1, UPT ;  /* 0x000000010400788c */ /* 0x000fe4000bf05070 */
[----:B------:R-:W-:Y:S02]  /*6790*/  USEL UR5, URZ, 0x1, !UP1 ;  /* 0x000000013f057887 */ /* 0x000fe4000c800000 */
[----:B------:R-:W-:Y:S02]  /*67a0*/  UISETP.GT.U32.AND UP0, UPT, UR43, 0x1, !UP0 ;  /* 0x000000012b00788c */ /* 0x000fe4000c704070 */
[----:B------:R-:W-:Y:S02]  /*67b0*/  ULOP3.LUT UR41, UR41, 0x1, URZ, 0xc0, !UPT ;  /* 0x0000000129297892 */ /* 0x000fe4000f8ec03f */
[----:B------:R-:W-:-:S04]  /*67c0*/  USEL UR4, URZ, 0x1, !UP0 ;  /* 0x000000013f047887 */ /* 0x000fc8000c000000 */
[----:B------:R-:W-:Y:S01]  /*67d0*/  ULOP3.LUT UR40, UR4, UR40, UR5, 0x96, !UPT ;  /* 0x0000002804287292 */ /* 0x000fe2000f8e9605 */
[----:B------:R-:W-:Y:S11]  /*67e0*/  @P0 BRA `(.L_x_162) ;  /* 0xffffffac001c0947 */ /* 0x000ff6000383ffff */
[----:B------:R-:W-:Y:S05]  /*67f0*/  EXIT ;  /* 0x000000000000794d */ /* 0x000fea0003800000 */
.L_x_7:
        /* <DEDUP_REMOVED lines=26> */
.L_x_164:
[----:B------:R-:W0:Y:S01]  /*69a0*/  LDC.64 R28, c[0x0][0x640] ;  /* 0x00019000ff1c7b82 */ /* 0x000e220000000a00 */
[-CC-:B------:R-:W-:Y:S01]  /*69b0*/  SHF.R.U64 R21, R14, R6.reuse, R15.reuse ;  /* 0x000000060e157219 */ /* 0x180fe2000000120f */
[----:B------:R-:W-:Y:S01]  /*69c0*/  IMAD.MOV.U32 R30, RZ, RZ, 0x1 ;  /* 0x00000001ff1e7424 */ /* 0x000fe200078e00ff */
[----:B------:R-:W-:Y:S02]  /*69d0*/  SHF.R.U32.HI R6, RZ, R6, R15 ;  /* 0x00000006ff067219 */ /* 0x000fe4000001160f */
[----:B------:R-:W-:-:S03]  /*69e0*/  IADD3 R13, P0, RZ, -R21, RZ ;  /* 0x80000015ff0d7210 */ /* 0x000fc60007f1e0ff */
[----:B------:R-:W1:Y:S02]  /*69f0*/  LDC R12, c[0x0][0x618] ;  /* 0x00018600ff0c7b82 */ /* 0x000e640000000800 */
[----:B------:R-:W-:-:S04]  /*6a00*/  IMAD.X R9, RZ, RZ, ~R6, P0 ;  /* 0x000000ffff097224 */ /* 0x000fc800000e0e06 */
[-C--:B------:R-:W-:Y:S02]  /*6a10*/  IMAD R6, R9, R24.reuse, RZ ;  /* 0x0000001809067224 */ /* 0x080fe400078e02ff */
[----:B------:R-:W2:Y:S01]  /*6a20*/  LDC R14, c[0x0][0x608] ;  /* 0x00018200ff0e7b82 */ /* 0x000ea20000000800 */
[----:B------:R-:W-:-:S04]  /*6a30*/  IMAD.WIDE.U32 R8, R13, R24, R16 ;  /* 0x000000180d087225 */ /* 0x000fc800078e0010 */
[----:B------:R-:W-:-:S03]  /*6a40*/  IMAD R13, R13, R25, R6 ;  /* 0x000000190d0d7224 */ /* 0x000fc600078e0206 */
[----:B------:R-:W3:Y:S01]  /*6a50*/  LDC R27, c[0x0][0x658] ;  /* 0x00019600ff1b7b82 */ /* 0x000ee20000000800 */
[----:B------:R-:W-:Y:S01]  /*6a60*/  IMAD.IADD R9, R9, 0x1, R13 ;  /* 0x0000000109097824 */ /* 0x000fe200078e020d */
[----:B0-----:R-:W-:-:S04]  /*6a70*/  ISETP.NE.U32.AND P0, PT, R28, RZ, PT ;  /* 0x000000ff1c00720c */ /* 0x001fc80003f05070 */
[----:B------:R-:W-:Y:S02]  /*6a80*/  ISETP.NE.AND.EX P0, PT, R29, RZ, PT, P0 ;  /* 0x000000ff1d00720c */ /* 0x000fe40003f05300 */
[----:B------:R-:W0:Y:S01]  /*6a90*/  LDC R22, c[0x0][0x600] ;  /* 0x00018000ff167b82 */ /* 0x000e220000000800 */
[-CC-:B-1----:R-:W-:Y:S01]  /*6aa0*/  SHF.R.U64 R10, R8, R12.reuse, R9.reuse ;  /* 0x0000000c080a7219 */ /* 0x182fe20000001209 */
[----:B------:R-:W-:Y:S01]  /*6ab0*/  IMAD.MOV.U32 R8, RZ, RZ, -0x1 ;  /* 0xffffffffff087424 */ /* 0x000fe200078e00ff */
[----:B------:R-:W-:-:S05]  /*6ac0*/  SHF.R.U32.HI R9, RZ, R12, R9 ;  /* 0x0000000cff097219 */ /* 0x000fca0000011609 */
[----:B------:R-:W1:Y:S01]  /*6ad0*/  LDC R24, c[0x0][0x648] ;  /* 0x00019200ff187b82 */ /* 0x000e620000000800 */
[-CC-:B--2---:R-:W-:Y:S02]  /*6ae0*/  SHF.R.U64 R23, R10, R14.reuse, R9.reuse ;  /* 0x0000000e0a177219 */ /* 0x184fe40000001209 */
[----:B------:R-:W-:-:S05]  /*6af0*/  SHF.R.U32.HI R6, RZ, R14, R9 ;  /* 0x0000000eff067219 */ /* 0x000fca0000011609 */
[----:B------:R-:W2:Y:S01]  /*6b00*/  LDC R26, c[0x0][0x638] ;  /* 0x00018e00ff1a7b82 */ /* 0x000ea20000000800 */
[-C--:B---3--:R-:W-:Y:S02]  /*6b10*/  SHF.L.U32 R8, R8, R27.reuse, RZ ;  /* 0x0000001b08087219 */ /* 0x088fe400000006ff */
[-CC-:B------:R-:W-:Y:S02]  /*6b20*/  SHF.R.U64 R25, R23, R27.reuse, R6.reuse ;  /* 0x0000001b17197219 */ /* 0x180fe40000001206 */
[----:B------:R-:W-:Y:S02]  /*6b30*/  LOP3.LUT R32, RZ, R8, RZ, 0x33, !PT ;  /* 0x00000008ff207212 */ /* 0x000fe400078e33ff */
[----:B------:R-:W-:Y:S01]  /*6b40*/  SHF.R.U32.HI R9, RZ, R27, R6 ;  /* 0x0000001bff097219 */ /* 0x000fe20000011606 */
[----:B------:R-:W3:Y:S01]  /*6b50*/  LDC R31, c[0x0][0x610] ;  /* 0x00018400ff1f7b82 */ /* 0x000ee20000000800 */
[----:B------:R-:W-:Y:S01]  /*6b60*/  IMAD.MOV.U32 R8, RZ, RZ, R25 ;  /* 0x000000ffff087224 */ /* 0x000fe200078e0019 */
[----:B------:R-:W-:Y:S06]  /*6b70*/  @!P0 BRA `(.L_x_165) ;  /* 0x0000000000288947 */ /* 0x000fec0003800000 */
        /* <DEDUP_REMOVED lines=10> */
.L_x_165:
[----:B------:R-:W-:Y:S02]  /*6c20*/  ISETP.NE.AND P0, PT, R2, 0x1, PT ;  /* 0x000000010200780c */ /* 0x000fe40003f05270 */
[----:B-1----:R-:W-:Y:S01]  /*6c30*/  SHF.R.U64 R6, R8, R24, R9 ;  /* 0x0000001808067219 */ /* 0x002fe20000001209 */
[----:B0-----:R-:W-:Y:S01]  /*6c40*/  VIADD R9, R22, 0xffffffff ;  /* 0xffffffff16097836 */ /* 0x001fe20000000000 */
[----:B------:R-:W-:Y:S02]  /*6c50*/  SHF.L.U32 R30, R30, R27, RZ ;  /* 0x0000001b1e1e7219 */ /* 0x000fe400000006ff */
[----:B------:R-:W-:Y:S01]  /*6c60*/  LOP3.LUT R5, R23, R32, RZ, 0xc0, !PT ;  /* 0x0000002017057212 */ /* 0x000fe200078ec0ff */
[----:B------:R-:W-:-:S04]  /*6c70*/  IMAD.MOV R8, RZ, RZ, -R6 ;  /* 0x000000ffff087224 */ /* 0x000fc800078e0a06 */
[----:B------:R-:W-:Y:S01]  /*6c80*/  IMAD R6, R30, R6, R5 ;  /* 0x000000061e067224 */ /* 0x000fe200078e0205 */
[----:B------:R-:W-:Y:S01]  /*6c90*/  LOP3.LUT R5, R10, R9, RZ, 0xc0, !PT ;  /* 0x000000090a057212 */ /* 0x000fe200078ec0ff */
[----:B------:R-:W-:Y:S02]  /*6ca0*/  @P0 IMAD R3, R7, R20, R4 ;  /* 0x0000001407030224 */ /* 0x000fe400078e0204 */
[----:B--2---:R-:W-:Y:S02]  /*6cb0*/  IMAD R4, R8, R26, R25 ;  /* 0x0000001a08047224 */ /* 0x004fe400078e0219 */
[----:B---3--:R-:W-:Y:S02]  /*6cc0*/  IMAD R3, R6, R31, R3 ;  /* 0x0000001f06037224 */ /* 0x008fe400078e0203 */
[----:B------:R-:W-:Y:S02]  /*6cd0*/  IMAD R4, R4, R22, R5 ;  /* 0x0000001604047224 */ /* 0x000fe400078e0205 */
[----:B------:R-:W-:-:S02]  /*6ce0*/  IMAD.MOV.U32 R8, RZ, RZ, 0x1 ;  /* 0x00000001ff087424 */ /* 0x000fc400078e00ff */
[----:B------:R-:W-:Y:S01]  /*6cf0*/  IMAD.MOV.U32 R6, RZ, RZ, R21 ;  /* 0x000000ffff067224 */ /* 0x000fe200078e0015 */
[----:B------:R-:W-:Y:S02]  /*6d00*/  SEL R19, R4, R3, !P0 ;  /* 0x0000000304137207 */ /* 0x000fe40004000000 */
[----:B------:R-:W-:-:S07]  /*6d10*/  SEL R13, R3, R4, !P0 ;  /* 0x00000004030d7207 */ /* 0x000fce0004000000 */
.L_x_163:
[----:B------:R-:W-:-:S08]  /*6d20*/  NOP ;  /* 0x0000000000007918 */ /* 0x000fd00000000000 */
[----:B------:R-:W0:-:S00]  /*6d30*/  USETMAXREG.DEALLOC.CTAPOOL 0x28 ;  /* 0x00000028000079c8 */ /* 0x000e0000080e0500 */
[----:B0-----:R-:W-:-:S13]  /*6d40*/  ISETP.NE.AND P0, PT, R0, RZ, PT ;  /* 0x000000ff0000720c */ /* 0x001fda0003f05270 */
[----:B------:R-:W-:Y:S05]  /*6d50*/  @P0 EXIT ;  /* 0x000000000000094d */ /* 0x000fea0003800000 */
[----:B------:R-:W-:Y:S01]  /*6d60*/  LOP3.LUT P0, RZ, R8, 0xff, RZ, 0xc0, !PT ;  /* 0x000000ff08ff7812 */ /* 0x000fe2000780c0ff */
[----:B------:R-:W-:Y:S02]  /*6d70*/  IMAD.MOV.U32 R10, RZ, RZ, 0x1 ;  /* 0x00000001ff0a7424 */ /* 0x000fe400078e00ff */
[----:B------:R-:W-:-:S10]  /*6d80*/  IMAD.MOV.U32 R9, RZ, RZ, RZ ;  /* 0x000000ffff097224 */ /* 0x000fd400078e00ff */
[----:B------:R-:W-:Y:S05]  /*6d90*/  @!P0 BRA `(.L_x_166) ;  /* 0x0000000c00a48947 */ /* 0x000fea0003800000 */
[----:B------:R-:W0:Y:S01]  /*6da0*/  LDC R0, c[0x0][0x28c] ;  /* 0x0000a300ff007b82 */ /* 0x000e220000000800 */
[----:B------:R-:W-:Y:S01]  /*6db0*/  ULDC UR5, c[0x0][0x658] ;  /* 0x0001960000057ab9 */ /* 0x000fe20000000800 */
[----:B------:R-:W-:Y:S01]  /*6dc0*/  UMOV UR8, 0xffffffff ;  /* 0xffffffff00087882 */ /* 0x000fe20000000000 */
[----:B------:R-:W-:Y:S01]  /*6dd0*/  UMOV UR11, 0x1 ;  /* 0x00000001000b7882 */ /* 0x000fe20000000000 */
[----:B------:R-:W-:Y:S01]  /*6de0*/  USHF.L.U32 UR8, UR8, UR5, URZ ;  /* 0x0000000508087299 */ /* 0x000fe2000800063f */
[----:B------:R-:W-:Y:S01]  /*6df0*/  BSSY B0, `(.L_x_166) ;  /* 0x00000e3000007945 */ /* 0x000fe20003800000 */
[----:B------:R-:W-:Y:S01]  /*6e00*/  LOP3.LUT R12, R18, 0x2, RZ, 0xfc, !PT ;  /* 0x00000002120c7812 */ /* 0x000fe200078efcff */
[----:B------:R-:W-:Y:S01]  /*6e10*/  IMAD.MOV.U32 R10, RZ, RZ, 0x1 ;  /* 0x00000001ff0a7424 */ /* 0x000fe200078e00ff */
[----:B------:R-:W1:Y:S01]  /*6e20*/  S2UR UR7, SR_CgaCtaId ;  /* 0x00000000000779c3 */ /* 0x000e620000008800 */
[----:B------:R-:W-:Y:S01]  /*6e30*/  ULOP3.LUT UR21, URZ, UR8, URZ, 0x33, !UPT ;  /* 0x000000083f157292 */ /* 0x000fe2000f8e333f */
[----:B------:R-:W-:Y:S01]  /*6e40*/  IMAD.MOV.U32 R9, RZ, RZ, RZ ;  /* 0x000000ffff097224 */ /* 0x000fe200078e00ff */
[----:B------:R-:W-:Y:S01]  /*6e50*/  ULDC UR4, c[0x0][0x600] ;  /* 0x0001800000047ab9 */ /* 0x000fe20000000800 */
[----:B------:R-:W-:Y:S01]  /*6e60*/  UMOV UR23, 0x11 ;  /* 0x0000001100177882 */ /* 0x000fe20000000000 */
[----:B------:R-:W-:-:S02]  /*6e70*/  UIADD3 UR4, UR4, -0x1, URZ ;  /* 0xffffffff04047890 */ /* 0x000fc4000fffe03f */
[----:B------:R-:W-:Y:S01]  /*6e80*/  USHF.L.U32 UR5, UR11, UR5, URZ ;  /* 0x000000050b057299 */ /* 0x000fe2000800063f */
[----:B------:R-:W-:Y:S01]  /*6e90*/  ULDC.64 UR32, c[0x0][0x198] ;  /* 0x0000660000207ab9 */ /* 0x000fe20000000a00 */
[----:B0-----:R-:W-:-:S05]  /*6ea0*/  VIADD R0, R0, 0x3f ;  /* 0x0000003f00007836 */ /* 0x001fca0000000000 */
[----:B------:R-:W-:Y:S01]  /*6eb0*/  SHF.R.S32.HI R3, RZ, 0x1f, R0 ;  /* 0x0000001fff037819 */ /* 0x000fe20000011400 */
[----:B-1----:R-:W-:-:S03]  /*6ec0*/  USHF.R.U32.HI UR30, URZ, 0x2, UR7 ;  /* 0x000000023f1e7899 */ /* 0x002fc60008011607 */
[----:B------:R-:W-:Y:S01]  /*6ed0*/  LEA.HI R3, R3, R0, RZ, 0x6 ;  /* 0x0000000003037211 */ /* 0x000fe200078f30ff */
[----:B------:R-:W-:Y:S01]  /*6ee0*/  ULOP3.LUT UR6, UR7, 0x3, URZ, 0xc0, !UPT ;  /* 0x0000000307067892 */ /* 0x000fe2000f8ec03f */
[----:B------:R-:W-:Y:S01]  /*6ef0*/  IMAD.MOV.U32 R0, RZ, RZ, 0x1 ;  /* 0x00000001ff007424 */ /* 0x000fe200078e00ff */
[----:B------:R-:W-:Y:S01]  /*6f00*/  USHF.L.U32 UR13, UR7, 0x4, URZ ;  /* 0x00000004070d7899 */ /* 0x000fe2000800063f */
[--C-:B------:R-:W-:Y:S01]  /*6f10*/  SHF.R.S32.HI R8, RZ, 0x6, R3.reuse ;  /* 0x00000006ff087819 */ /* 0x100fe20000011403 */
[----:B------:R-:W-:Y:S02]  /*6f20*/  USHF.L.U32 UR31, UR7, 0xa, URZ ;  /* 0x0000000a071f7899 */ /* 0x000fe4000800063f */
[----:B------:R-:W-:Y:S01]  /*6f30*/  ULOP3.LUT UR7, UR7, 0xfffffffc, URZ, 0xc0, !UPT ;  /* 0xfffffffc07077892 */ /* 0x000fe2000f8ec03f */
[----:B------:R-:W-:Y:S01]  /*6f40*/  PRMT R3, R0, 0x7610, R3 ;  /* 0x0000761000037816 */ /* 0x000fe20000000003 */
[----:B------:R-:W-:Y:S01]  /*6f50*/  UISETP.GT.U32.AND UP0, UPT, UR6, 0xffff, UPT ;  /* 0x0000ffff0600788c */ /* 0x000fe2000bf04070 */
[----:B------:R-:W-:Y:S01]  /*6f60*/  VIADD R0, R8, 0x1 ;  /* 0x0000000108007836 */ /* 0x000fe20000000000 */
[----:B------:R-:W-:-:S02]  /*6f70*/  ULOP3.LUT UR9, UR7, 0x1, URZ, 0xfc, !UPT ;  /* 0x0000000107097892 */ /* 0x000fc4000f8efc3f */
[----:B------:R-:W-:Y:S02]  /*6f80*/  ULOP3.LUT UR10, UR7, 0x2, URZ, 0xfc, !UPT ;  /* 0x00000002070a7892 */ /* 0x000fe4000f8efc3f */
[----:B------:R-:W-:Y:S02]  /*6f90*/  USHF.L.U32 UR8, UR11, UR7, URZ ;  /* 0x000000070b087299 */ /* 0x000fe4000800063f */
[----:B------:R-:W-:Y:S02]  /*6fa0*/  ULOP3.LUT UR7, UR7, 0x3, URZ, 0xfc, !UPT ;  /* 0x0000000307077892 */ /* 0x000fe4000f8efc3f */
[----:B------:R-:W-:Y:S02]  /*6fb0*/  USHF.L.U32 UR9, UR11, UR9, URZ ;  /* 0x000000090b097299 */ /* 0x000fe4000800063f */
[----:B------:R-:W-:Y:S02]  /*6fc0*/  USHF.L.U32 UR10, UR11, UR10, URZ ;  /* 0x0000000a0b0a7299 */ /* 0x000fe4000800063f */
[----:B------:R-:W-:-:S02]  /*6fd0*/  USEL UR6, UR6, 0xffff, !UP0 ;  /* 0x0000ffff06067887 */ /* 0x000fc4000c000000 */
[----:B------:R-:W-:Y:S02]  /*6fe0*/  USHF.L.U32 UR7, UR11, UR7, URZ ;  /* 0x000000070b077299 */ /* 0x000fe4000800063f */
[----:B------:R-:W-:Y:S02]  /*6ff0*/  ULOP3.LUT UR8, UR10, UR8, UR9, 0xfe, !UPT ;  /* 0x000000080a087292 */ /* 0x000fe4000f8efe09 */
[----:B------:R-:W-:Y:S02]  /*7000*/  ULOP3.LUT UR6, UR6, 0xffff, URZ, 0xc0, !UPT ;  /* 0x0000ffff06067892 */ /* 0x000fe4000f8ec03f */
[----:B------:R-:W-:Y:S02]  /*7010*/  ULOP3.LUT UR13, UR13, 0x30, URZ, 0xc0, !UPT ;  /* 0x000000300d0d7892 */ /* 0x000fe4000f8ec03f */
[----:B------:R-:W-:Y:S02]  /*7020*/  ULOP3.LUT UR22, UR8, UR7, URZ, 0xfc, !UPT ;  /* 0x0000000708167292 */ /* 0x000fe4000f8efc3f */
[----:B------:R-:W-:-:S12]  /*7030*/  USHF.L.U32 UR23, UR23, UR6, URZ ;  /* 0x0000000617177299 */ /* 0x000fd8000800063f */
.L_x_177:
[----:B------:R-:W-:-:S03]  /*7040*/  UMOV UR6, 0xffffffff ;  /* 0xffffffff00067882 */ /* 0x000fc60000000000 */
[----:B------:R-:W-:Y:S05]  /*7050*/  BRA.DIV UR6, `(.L_x_167) ;  /* 0x0000000e06947947 */ /* 0x000fea000b800000 */
[----:B------:R-:W-:-:S13]  /*7060*/  ELECT P6, URZ, PT ;  /* 0x00000000003f782f */ /* 0x000fda00038c0000 */
.L_x_186:
[----:B------:R-:W-:Y:S04]  /*7070*/  BSSY B1, `(.L_x_168) ;  /* 0x0000047000017945 */ /* 0x000fe80003800000 */
[----:B------:R-:W-:Y:S05]  /*7080*/  @!P6 BRA `(.L_x_169) ;  /* 0x000000040014e947 */ /* 0x000fea0003800000 */
[----:B------:R-:W0:Y:S02]  /*7090*/  LDC R4, c[0x0][0x28c] ;  /* 0x0000a300ff047b82 */ /* 0x000e240000000800 */
[----:B0-----:R-:W-:-:S13]  /*70a0*/  ISETP.GE.AND P0, PT, R4, 0x1, PT ;  /* 0x000000010400780c */ /* 0x001fda0003f06270 */
[----:B------:R-:W-:Y:S05]  /*70b0*/  @!P0 BRA `(.L_x_169) ;  /* 0x0000000400088947 */ /* 0x000fea0003800000 */
[----:B------:R-:W-:Y:S01]  /*70c0*/  LEA R13, R13, UR30, 0x1 ;  /* 0x0000001e0d0d7c11 */ /* 0x000fe2000f8e08ff */
[----:B------:R-:W-:Y:S02]  /*70d0*/  IMAD.SHL.U32 R19, R19, 0x80, RZ ;  /* 0x0000008013137824 */ /* 0x000fe400078e00ff */
[----:B------:R-:W-:Y:S02]  /*70e0*/  IMAD.MOV.U32 R21, RZ, RZ, RZ ;  /* 0x000000ffff157224 */ /* 0x000fe400078e00ff */
[----:B------:R-:W-:Y:S02]  /*70f0*/  IMAD.U32 R23, RZ, RZ, UR13 ;  /* 0x0000000dff177e24 */ /* 0x000fe4000f8e00ff */
[----:B------:R-:W-:Y:S02]  /*7100*/  IMAD.MOV.U32 R4, RZ, RZ, R0 ;  /* 0x000000ffff047224 */ /* 0x000fe400078e0000 */
[----:B------:R-:W-:Y:S02]  /*7110*/  IMAD.MOV.U32 R5, RZ, RZ, R10 ;  /* 0x000000ffff057224 */ /* 0x000fe400078e000a */
[----:B------:R-:W-:-:S02]  /*7120*/  IMAD.MOV.U32 R7, RZ, RZ, R9 ;  /* 0x000000ffff077224 */ /* 0x000fc400078e0009 */
[----:B------:R-:W-:Y:S02]  /*7130*/  IMAD.SHL.U32 R15, R13, 0x40, RZ ;  /* 0x000000400d0f7824 */ /* 0x000fe400078e00ff */
[----:B------:R-:W-:-:S07]  /*7140*/  VIADD R24, R19, 0x40 ;  /* 0x0000004013187836 */ /* 0x000fce0000000000 */
.L_x_172:
[----:B------:R-:W0:Y:S01]  /*7150*/  S2R R14, SR_CgaCtaId ;  /* 0x00000000000e7919 */ /* 0x000e220000008800 */
[----:B------:R-:W-:Y:S02]  /*7160*/  MOV R13, 0x400 ;  /* 0x00000400000d7802 */ /* 0x000fe40000000f00 */
[----:B------:R-:W-:Y:S02]  /*7170*/  ISETP.NE.AND P1, PT, R11, RZ, PT ;  /* 0x000000ff0b00720c */ /* 0x000fe40003f25270 */
[----:B0-----:R-:W-:Y:S02]  /*7180*/  LEA R22, R14, R13, 0x18 ;  /* 0x0000000d0e167211 */ /* 0x001fe400078ec0ff */
[----:B------:R-:W-:-:S09]  /*7190*/  SHF.L.U32 R13, R5, 0x1f, RZ ;  /* 0x0000001f050d7819 */ /* 0x000fd200000006ff */
[----:B------:R-:W0:Y:S01]  /*71a0*/  @!P1 LDC R14, c[0x0][0x500] ;  /* 0x00014000ff0e9b82 */ /* 0x000e220000000800 */
[----:B------:R-:W-:-:S04]  /*71b0*/  IMAD R20, R7, 0x8, R22 ;  /* 0x0000000807147824 */ /* 0x000fc800078e0216 */
[----:B------:R-:W1:Y:S02]  /*71c0*/  SYNCS.PHASECHK.TRANS64.TRYWAIT P0, [R20+URZ+0x10], R13 ;  /* 0x0000100d140075a7 */ /* 0x000e64000800017f */
[----:B-1----:R-:W-:Y:S05]  /*71d0*/  @!P0 BRA `(.L_x_170) ;  /* 0x0000000c00548947 */ /* 0x002fea0003800000 */
.L_x_187:
[----:B-1----:R-:W-:Y:S01]  /*71e0*/  PRMT R13, R12, 0x9910, RZ ;  /* 0x000099100c0d7816 */ /* 0x002fe200000000ff */
[----:B0-----:R0:W-:Y:S03]  /*71f0*/  @!P1 SYNCS.ARRIVE.TRANS64 RZ, [R20+URZ], R14 ;  /* 0x0000000e14ff99a7 */ /* 0x0011e6000800003f */
[----:B------:R-:W-:-:S13]  /*7200*/  ISETP.NE.AND P0, PT, R13, 0x2, PT ;  /* 0x000000020d00780c */ /* 0x000fda0003f05270 */
[----:B0-----:R-:W-:Y:S05]  /*7210*/  @P0 BRA `(.L_x_171) ;  /* 0x0000000000040947 */ /* 0x001fea0003800000 */
[----:B------:R-:W-:Y:S01]  /*7220*/  BPT.TRAP 0x1 ;  /* 0x000000040000795c */ /* 0x000fe20000300000 */
.L_x_171:
[----:B------:R-:W-:Y:S01]  /*7230*/  R2UR UR8, R7 ;  /* 0x00000000070872ca */ /* 0x000fe200000e0000 */
[----:B------:R-:W-:Y:S01]  /*7240*/  VIADD R4, R4, 0xffffffff ;  /* 0xffffffff04047836 */ /* 0x000fe20000000000 */
[----:B------:R-:W-:Y:S01]  /*7250*/  R2UR UR10, R22 ;  /* 0x00000000160a72ca */ /* 0x000fe200000e0000 */
[----:B------:R-:W-:Y:S01]  /*7260*/  UIADD3 UR14, UP0, UR32, 0xf0, URZ ;  /* 0x000000f0200e7890 */ /* 0x000fe2000ff1e03f */
[----:B------:R-:W-:Y:S01]  /*7270*/  R2UR UR25, R20 ;  /* 0x00000000141972ca */ /* 0x000fe200000e0000 */
[----:B------:R-:W-:Y:S01]  /*7280*/  UIADD3 UR34, UP1, UR32, 0x1f0, URZ ;  /* 0x000001f020227890 */ /* 0x000fe2000ff3e03f */
[----:B------:R-:W-:Y:S01]  /*7290*/  R2UR UR28, R6 ;  /* 0x00000000061c72ca */ /* 0x000fe200000e0000 */
[----:B------:R-:W-:Y:S01]  /*72a0*/  UIADD3.X UR15, URZ, UR33, URZ, UP0, !UPT ;  /* 0x000000213f0f7290 */ /* 0x000fe200087fe43f */
[----:B------:R-:W-:Y:S01]  /*72b0*/  R2UR UR26, R21 ;  /* 0x00000000151a72ca */ /* 0x000fe200000e0000 */
[----:B------:R-:W-:Y:S01]  /*72c0*/  UPRMT UR29, URZ, 0x5410, UR23 ;  /* 0x000054103f1d7896 */ /* 0x000fe20008000017 */
[----:B------:R-:W-:Y:S01]  /*72d0*/  R2UR UR19, R23 ;  /* 0x00000000171372ca */ /* 0x000fe200000e0000 */
[----:B------:R-:W-:Y:S01]  /*72e0*/  UIADD3.X UR35, URZ, UR33, URZ, UP1, !UPT ;  /* 0x000000213f237290 */ /* 0x000fe20008ffe43f */
[----:B------:R-:W-:Y:S01]  /*72f0*/  R2UR UR27, R15 ;  /* 0x000000000f1b72ca */ /* 0x000fe200000e0000 */
[----:B------:R-:W-:Y:S01]  /*7300*/  USHF.L.U32 UR8, UR8, 0xd, URZ ;  /* 0x0000000d08087899 */ /* 0x000fe2000800063f */
[----:B------:R-:W-:Y:S01]  /*7310*/  R2UR UR18, R19 ;  /* 0x00000000131272ca */ /* 0x000fe200000e0000 */
[----:B------:R-:W-:Y:S01]  /*7320*/  UPRMT UR38, URZ, 0x5410, UR22 ;  /* 0x000054103f267896 */ /* 0x000fe20008000016 */
[----:B------:R-:W-:Y:S01]  /*7330*/  ISETP.GT.AND P1, PT, R4, 0x1, PT ;  /* 0x000000010400780c */ /* 0x000fe20003f24270 */
[----:B------:R-:W-:Y:S01]  /*7340*/  ULEA UR9, UR30, UR8, 0xc ;  /* 0x000000081e097291 */ /* 0x000fe2000f8e603f */
[----:B------:R-:W-:Y:S01]  /*7350*/  VIADD R7, R7, 0x1 ;  /* 0x0000000107077836 */ /* 0x000fe20000000000 */
[----:B------:R-:W-:Y:S01]  /*7360*/  ULOP3.LUT UR8, UR8, 0xc00, UR31, 0xf8, !UPT ;  /* 0x00000c0008087892 */ /* 0x000fe2000f8ef81f */
[----:B------:R-:W-:Y:S01]  /*7370*/  VIADD R23, R23, 0x40 ;  /* 0x0000004017177836 */ /* 0x000fe20000000000 */
[----:B------:R-:W-:Y:S01]  /*7380*/  ULEA UR9, UR9, UR10, 0x1 ;  /* 0x0000000a09097291 */ /* 0x000fe2000f8e083f */
[----:B------:R-:W-:Y:S01]  /*7390*/  VIADD R21, R21, 0x40 ;  /* 0x0000004015157836 */ /* 0x000fe20000000000 */
[----:B------:R-:W-:Y:S01]  /*73a0*/  ULEA UR8, UR8, UR10, 0x1 ;  /* 0x0000000a08087291 */ /* 0x000fe2000f8e083f */
[----:B------:R-:W-:Y:S01]  /*73b0*/  R2UR UR10, R24 ;  /* 0x00000000180a72ca */ /* 0x000fe200000e0000 */
[----:B------:R-:W-:Y:S01]  /*73c0*/  UIADD3 UR24, UR9, 0x100, URZ ;  /* 0x0000010009187890 */ /* 0x000fe2000fffe03f */
[----:B------:R-:W-:Y:S01]  /*73d0*/  ISETP.NE.AND P0, PT, R7, 0x2, PT ;  /* 0x000000020700780c */ /* 0x000fe20003f05270 */
[----:B------:R-:W-:-:S02]  /*73e0*/  UIADD3 UR16, UR8, 0x8100, URZ ;  /* 0x0000810008107890 */ /* 0x000fc4000fffe03f */
[----:B------:R-:W-:Y:S01]  /*73f0*/  UIADD3 UR8, UR8, 0xa100, URZ ;  /* 0x0000a10008087890 */ /* 0x000fe2000fffe03f */
[----:B------:R-:W-:Y:S01]  /*7400*/  SEL R14, RZ, 0x1, P0 ;  /* 0x00000001ff0e7807 */ /* 0x000fe20000000000 */
[----:B------:R-:W-:Y:S01]  /*7410*/  UMOV UR6, 0x0 ;  /* 0x0000000000067882 */ /* 0x000fe20000000000 */
[----:B------:R-:W-:Y:S01]  /*7420*/  UMOV UR7, 0x10000000 ;  /* 0x1000000000077882 */ /* 0x000fe20000000000 */
[----:B------:R-:W-:Y:S01]  /*7430*/  UMOV UR17, UR25 ;  /* 0x0000001900117c82 */ /* 0x000fe20008000000 */
[----:B------:R-:W-:Y:S01]  /*7440*/  UMOV UR20, UR28 ;  /* 0x0000001c00147c82 */ /* 0x000fe20008000000 */
[----:B------:R-:W-:Y:S01]  /*7450*/  UMOV UR9, UR25 ;  /* 0x0000001900097c82 */ /* 0x000fe20008000000 */
[----:B------:R-:W-:Y:S01]  /*7460*/  UMOV UR11, UR19 ;  /* 0x00000013000b7c82 */ /* 0x000fe20008000000 */
[----:B------:R0:W-:Y:S01]  /*7470*/  UTMALDG.3D.MULTICAST [UR24], [UR14], UR29, desc[UR6] ;  /* 0x000006180e0073b4 */ /* 0x0001e2000801181d */
[----:B------:R-:W-:Y:S01]  /*7480*/  UMOV UR12, UR28 ;  /* 0x0000001c000c7c82 */ /* 0x000fe20008000000 */
[----:B------:R-:W-:-:S02]  /*7490*/  LOP3.LUT R5, R5, R14, RZ, 0x3c, !PT ;  /* 0x0000000e05057212 */ /* 0x000fc400078e3cff */
[----:B------:R-:W-:Y:S01]  /*74a0*/  SEL R7, R7, RZ, P0 ;  /* 0x000000ff07077207 */ /* 0x000fe20000000000 */
[----:B------:R0:W-:Y:S01]  /*74b0*/  UTMALDG.3D.MULTICAST [UR16], [UR34], UR38, desc[UR6] ;  /* 0x00000610220073b4 */ /* 0x0001e20008011826 */
[----:B------:R0:W-:Y:S02]  /*74c0*/  UTMALDG.3D.MULTICAST [UR8], [UR34], UR38, desc[UR6] ;  /* 0x00000608220073b4 */ /* 0x0001e40008011826 */
[----:B0-----:R-:W-:Y:S05]  /*74d0*/  @P1 BRA `(.L_x_172) ;  /* 0xfffffffc001c1947 */ /* 0x001fea000383ffff */
.L_x_169:
[----:B------:R-:W-:Y:S05]  /*74e0*/  BSYNC B1 ;  /* 0x0000000000017941 */ /* 0x000fea0003800000 */
.L_x_168:
[----:B------:R-:W-:Y:S01]  /*74f0*/  LOP3.LUT P1, RZ, R3, 0xff, RZ, 0xc0, !PT ;  /* 0x000000ff03ff7812 */ /* 0x000fe2000782c0ff */
[----:B------:R-:W-:Y:S01]  /*7500*/  IMAD.IADD R9, R8, 0x1, R9 ;  /* 0x0000000108097824 */ /* 0x000fe200078e0209 */
[----:B------:R-:W-:Y:S01]  /*7510*/  IADD3 R16, P2, R16, UR36, RZ ;  /* 0x0000002410107c10 */ /* 0x000fe2000ff5e0ff */
[----:B------:R-:W-:Y:S01]  /*7520*/  ULDC.64 UR6, c[0x0][0x650] ;  /* 0x0001940000067ab9 */ /* 0x000fe20000000a00 */
[----:B------:R-:W-:Y:S01]  /*7530*/  BSSY B1, `(.L_x_173) ;  /* 0x000006c000017945 */ /* 0x000fe20003800000 */
[----:B------:R-:W-:Y:S01]  /*7540*/  IMAD.MOV.U32 R13, RZ, RZ, -0x1 ;  /* 0xffffffffff0d7424 */ /* 0x000fe200078e00ff */
[----:B------:R-:W-:Y:S01]  /*7550*/  SHF.R.U32.HI R3, RZ, 0x1, R9 ;  /* 0x00000001ff037819 */ /* 0x000fe20000011609 */
[----:B------:R-:W-:Y:S01]  /*7560*/  IMAD.MOV.U32 R19, RZ, RZ, -0x1 ;  /* 0xffffffffff137424 */ /* 0x000fe200078e00ff */
[----:B------:R-:W-:Y:S01]  /*7570*/  ISETP.GT.U32.AND P0, PT, R9, 0x1, PT ;  /* 0x000000010900780c */ /* 0x000fe20003f04070 */
[----:B------:R-:W-:Y:S01]  /*7580*/  IMAD.MOV.U32 R6, RZ, RZ, -0x1 ;  /* 0xffffffffff067424 */ /* 0x000fe200078e00ff */
[----:B------:R-:W-:-:S02]  /*7590*/  LOP3.LUT R3, R3, 0x1, RZ, 0xc0, !PT ;  /* 0x0000000103037812 */ /* 0x000fc400078ec0ff */
[----:B------:R-:W-:Y:S01]  /*75a0*/  ISETP.LT.U32.AND P0, PT, R8, 0x2, P0 ;  /* 0x000000020800780c */ /* 0x000fe20000701070 */
[----:B------:R-:W0:Y:S01]  /*75b0*/  @P1 S2R R5, SR_CgaCtaId ;  /* 0x0000000000051919 */ /* 0x000e220000008800 */
[----:B------:R-:W-:Y:S02]  /*75c0*/  @P1 MOV R4, 0x400 ;  /* 0x0000040000041802 */ /* 0x000fe40000000f00 */
[----:B------:R-:W-:Y:S02]  /*75d0*/  IADD3.X R17, R17, UR42, RZ, P2, !PT ;  /* 0x0000002a11117c10 */ /* 0x000fe400097fe4ff */
[----:B------:R-:W-:Y:S02]  /*75e0*/  ISETP.GE.U32.AND P2, PT, R16, UR6, PT ;  /* 0x0000000610007c0c */ /* 0x000fe4000bf46070 */
[----:B------:R-:W-:Y:S02]  /*75f0*/  LOP3.LUT R9, R9, 0x1, RZ, 0xc0, !PT ;  /* 0x0000000109097812 */ /* 0x000fe400078ec0ff */
[----:B0-----:R-:W-:-:S04]  /*7600*/  @P1 LEA R4, R5, R4, 0x18 ;  /* 0x0000000405041211 */ /* 0x001fc800078ec0ff */
[----:B------:R0:W-:Y:S01]  /*7610*/  @P1 SYNCS.ARRIVE.TRANS64.A1T0 RZ, [R4+URZ+0x38], RZ ;  /* 0x000038ff04ff19a7 */ /* 0x0001e2000810003f */
[----:B------:R-:W-:Y:S02]  /*7620*/  ISETP.NE.U32.AND P1, PT, R3, 0x1, PT ;  /* 0x000000010300780c */ /* 0x000fe40003f25070 */
[----:B------:R-:W-:Y:S02]  /*7630*/  SEL R3, RZ, 0x1, !P0 ;  /* 0x00000001ff037807 */ /* 0x000fe40004000000 */
[----:B------:R-:W-:Y:S02]  /*7640*/  ISETP.GE.U32.AND.EX P0, PT, R17, UR7, PT, P2 ;  /* 0x0000000711007c0c */ /* 0x000fe4000bf06120 */
[----:B------:R-:W-:-:S04]  /*7650*/  ISETP.GT.U32.AND P1, PT, R8, 0x1, !P1 ;  /* 0x000000010800780c */ /* 0x000fc80004f24070 */
[----:B0-----:R-:W-:-:S04]  /*7660*/  SEL R4, RZ, 0x1, !P1 ;  /* 0x00000001ff047807 */ /* 0x001fc80004800000 */
[--C-:B------:R-:W-:Y:S02]  /*7670*/  LOP3.LUT R10, R4, R10, R3.reuse, 0x96, !PT ;  /* 0x0000000a040a7212 */ /* 0x100fe400078e9603 */
[----:B------:R-:W-:Y:S02]  /*7680*/  PRMT R4, RZ, 0x7610, R4 ;  /* 0x00007610ff047816 */ /* 0x000fe40000000004 */
[----:B------:R-:W-:Y:S01]  /*7690*/  PRMT R3, RZ, 0x7610, R3 ;  /* 0x00007610ff037816 */ /* 0x000fe20000000003 */
[----:B------:R-:W-:Y:S06]  /*76a0*/  @P0 BRA `(.L_x_174) ;  /* 0x0000000400500947 */ /* 0x000fec0003800000 */
[----:B------:R-:W0:Y:S01]  /*76b0*/  S2R R15, SR_CTAID.X ;  /* 0x00000000000f7919 */ /* 0x000e220000002500 */
[----:B------:R-:W-:Y:S01]  /*76c0*/  ULDC.64 UR6, c[0x0][0x628] ;  /* 0x00018a0000067ab9 */ /* 0x000fe20000000a00 */
[----:B------:R-:W1:Y:S01]  /*76d0*/  LDC R20, c[0x0][0x144] ;  /* 0x00005100ff147b82 */ /* 0x000e620000000800 */
[----:B------:R-:W-:Y:S01]  /*76e0*/  ISETP.NE.U32.AND P0, PT, RZ, UR6, PT ;  /* 0x00000006ff007c0c */ /* 0x000fe2000bf05070 */
[----:B------:R-:W2:Y:S01]  /*76f0*/  S2R R13, SR_CTAID.Y ;  /* 0x00000000000d7919 */ /* 0x000ea20000002600 */
[----:B------:R-:W-:Y:S01]  /*7700*/  ULDC UR8, c[0x0][0x150] ;  /* 0x0000540000087ab9 */ /* 0x000fe20000000800 */
[----:B------:R-:W-:Y:S01]  /*7710*/  ULDC UR9, c[0x0][0x630] ;  /* 0x00018c0000097ab9 */ /* 0x000fe20000000800 */
[----:B------:R-:W-:Y:S01]  /*7720*/  ISETP.NE.AND.EX P0, PT, RZ, UR7, PT, P0 ;  /* 0x00000007ff007c0c */ /* 0x000fe2000bf05300 */
[----:B------:R-:W-:Y:S01]  /*7730*/  IMAD.MOV.U32 R4, RZ, RZ, R16 ;  /* 0x000000ffff047224 */ /* 0x000fe200078e0010 */
[----:B0-----:R-:W-:-:S05]  /*7740*/  I2FP.F32.U32 R5, R15 ;  /* 0x0000000f00057245 */ /* 0x001fca0000201000 */
[----:B------:R-:W-:Y:S01]  /*7750*/  FMUL R21, R5, UR8 ;  /* 0x0000000805157c20 */ /* 0x000fe20008400000 */
[----:B------:R-:W-:-:S05]  /*7760*/  IMAD.MOV.U32 R5, RZ, RZ, R17 ;  /* 0x000000ffff057224 */ /* 0x000fca00078e0011 */
[----:B--2---:R-:W-:Y:S05]  /*7770*/  @!P0 BRA `(.L_x_175) ;  /* 0x0000000000288947 */ /* 0x004fea0003800000 */
[----:B------:R-:W-:Y:S02]  /*7780*/  ULDC UR8, c[0x0][0x634] ;  /* 0x00018d0000087ab9 */ /* 0x000fe40000000800 */
[----:B------:R-:W-:-:S05]  /*7790*/  IADD3 R5, P0, R16, UR8, RZ ;  /* 0x0000000810057c10 */ /* 0x000fca000ff1e0ff */
[----:B------:R-:W-:-:S04]  /*77a0*/  IMAD.X R19, RZ, RZ, R17, P0 ;  /* 0x000000ffff137224 */ /* 0x000fc800000e0611 */
[----:B------:R-:W-:-:S04]  /*77b0*/  IMAD.WIDE.U32 R6, R19, UR6, RZ ;  /* 0x0000000613067c25 */ /* 0x000fc8000f8e00ff */
[----:B------:R-:W-:-:S04]  /*77c0*/  IMAD.WIDE.U32 R6, P0, R5, UR7, R6 ;  /* 0x0000000705067c25 */ /* 0x000fc8000f800006 */
[----:B------:R-:W-:-:S04]  /*77d0*/  IMAD.WIDE.U32 R4, R5, UR6, RZ ;  /* 0x0000000605047c25 */ /* 0x000fc8000f8e00ff */
[----:B------:R-:W-:Y:S01]  /*77e0*/  IMAD.MOV.U32 R4, RZ, RZ, R7 ;  /* 0x000000ffff047224 */ /* 0x000fe200078e0007 */
[----:B------:R-:W-:Y:S01]  /*77f0*/  IADD3 RZ, P1, R5, R6, RZ ;  /* 0x0000000605ff7210 */ /* 0x000fe20007f3e0ff */
[----:B------:R-:W-:-:S04]  /*7800*/  IMAD.X R5, RZ, RZ, RZ, P0 ;  /* 0x000000ffff057224 */ /* 0x000fc800000e06ff */
[----:B------:R-:W-:-:S08]  /*7810*/  IMAD.WIDE.U32.X R4, R19, UR7, R4, P1 ;  /* 0x0000000713047c25 */ /* 0x000fd000088e0404 */
.L_x_175:
[--C-:B------:R-:W-:Y:S01]  /*7820*/  SHF.R.U64 R14, R4, UR9, R5.reuse ;  /* 0x00000009040e7c19 */ /* 0x100fe20008001205 */
[----:B------:R-:W0:Y:S01]  /*7830*/  F2I.U32.TRUNC.NTZ R21, R21 ;  /* 0x0000001500157305 */ /* 0x000e22000020f000 */
[----:B------:R-:W-:Y:S01]  /*7840*/  SHF.R.U32.HI R4, RZ, UR9, R5 ;  /* 0x00000009ff047c19 */ /* 0x000fe20008011605 */
[----:B------:R-:W-:Y:S01]  /*7850*/  ULDC.64 UR6, c[0x0][0x620] ;  /* 0x0001880000067ab9 */ /* 0x000fe20000000a00 */
[----:B------:R-:W-:Y:S01]  /*7860*/  IADD3 R7, P0, RZ, -R14, RZ ;  /* 0x8000000eff077210 */ /* 0x000fe20007f1e0ff */
[----:B------:R-:W-:Y:S01]  /*7870*/  ULDC.64 UR8, c[0x0][0x640] ;  /* 0x0001900000087ab9 */ /* 0x000fe20000000a00 */
[----:B------:R-:W2:Y:S03]  /*7880*/  LDC R22, c[0x0][0x148] ;  /* 0x00005200ff167b82 */ /* 0x000ea60000000800 */
[----:B------:R-:W-:Y:S01]  /*7890*/  IMAD.X R4, RZ, RZ, ~R4, P0 ;  /* 0x000000ffff047224 */ /* 0x000fe200000e0e04 */
[----:B------:R-:W-:-:S03]  /*78a0*/  ISETP.NE.U32.AND P0, PT, RZ, UR8, PT ;  /* 0x00000008ff007c0c */ /* 0x000fc6000bf05070 */
[----:B------:R-:W-:Y:S01]  /*78b0*/  IMAD R6, R4, UR6, RZ ;  /* 0x0000000604067c24 */ /* 0x000fe2000f8e02ff */
[----:B------:R-:W-:Y:S01]  /*78c0*/  ISETP.NE.AND.EX P0, PT, RZ, UR9, PT, P0 ;  /* 0x00000009ff007c0c */ /* 0x000fe2000bf05300 */
[----:B------:R-:W-:Y:S01]  /*78d0*/  IMAD.WIDE.U32 R4, R7, UR6, R16 ;  /* 0x0000000607047c25 */ /* 0x000fe2000f8e0010 */
[----:B------:R-:W-:-:S03]  /*78e0*/  ULDC UR6, c[0x0][0x618] ;  /* 0x0001860000067ab9 */ /* 0x000fc60000000800 */
[----:B------:R-:W-:Y:S01]  /*78f0*/  IMAD R7, R7, UR7, R6 ;  /* 0x0000000707077c24 */ /* 0x000fe2000f8e0206 */
[----:B------:R-:W-:Y:S01]  /*7900*/  ULDC UR7, c[0x0][0x154] ;  /* 0x0000550000077ab9 */ /* 0x000fe20000000800 */
[----:B0-----:R-:W-:Y:S02]  /*7910*/  IMAD.MOV R6, RZ, RZ, -R21 ;  /* 0x000000ffff067224 */ /* 0x001fe400078e0a15 */
[----:B------:R-:W-:Y:S02]  /*7920*/  IMAD.IADD R5, R5, 0x1, R7 ;  /* 0x0000000105057824 */ /* 0x000fe400078e0207 */
[----:B-1----:R-:W-:Y:S01]  /*7930*/  IMAD R15, R20, R6, R15 ;  /* 0x00000006140f7224 */ /* 0x002fe200078e020f */
[----:B------:R-:W-:Y:S02]  /*7940*/  I2FP.F32.U32 R6, R13 ;  /* 0x0000000d00067245 */ /* 0x000fe40000201000 */
[--C-:B------:R-:W-:Y:S02]  /*7950*/  SHF.R.U64 R19, R4, UR6, R5.reuse ;  /* 0x0000000604137c19 */ /* 0x100fe40008001205 */
[----:B------:R-:W-:Y:S01]  /*7960*/  SHF.R.U32.HI R4, RZ, UR6, R5 ;  /* 0x00000006ff047c19 */ /* 0x000fe20008011605 */
[----:B------:R-:W-:Y:S01]  /*7970*/  FMUL R6, R6, UR7 ;  /* 0x0000000706067c20 */ /* 0x000fe20008400000 */
[----:B------:R-:W-:-:S02]  /*7980*/  ULDC UR6, c[0x0][0x608] ;  /* 0x0001820000067ab9 */ /* 0x000fc40000000800 */
[--C-:B------:R-:W-:Y:S01]  /*7990*/  SHF.R.U64 R21, R19, UR6, R4.reuse ;  /* 0x0000000613157c19 */ /* 0x100fe20008001204 */
[----:B------:R0:W1:Y:S01]  /*79a0*/  F2I.U32.TRUNC.NTZ R24, R6 ;  /* 0x0000000600187305 */ /* 0x000062000020f000 */
[----:B------:R-:W-:Y:S01]  /*79b0*/  SHF.R.U32.HI R4, RZ, UR6, R4 ;  /* 0x00000006ff047c19 */ /* 0x000fe20008011604 */
[----:B------:R-:W-:-:S03]  /*79c0*/  ULDC UR6, c[0x0][0x658] ;  /* 0x0001960000067ab9 */ /* 0x000fc60000000800 */
[--C-:B------:R-:W-:Y:S02]  /*79d0*/  SHF.R.U64 R20, R21, UR6, R4.reuse ;  /* 0x0000000615147c19 */ /* 0x100fe40008001204 */
[----:B------:R-:W-:-:S03]  /*79e0*/  SHF.R.U32.HI R23, RZ, UR6, R4 ;  /* 0x00000006ff177c19 */ /* 0x000fc60008011604 */
[----:B------:R-:W-:Y:S02]  /*79f0*/  IMAD.MOV.U32 R4, RZ, RZ, R20 ;  /* 0x000000ffff047224 */ /* 0x000fe400078e0014 */
[----:B------:R-:W-:Y:S01]  /*7a00*/  IMAD.MOV.U32 R5, RZ, RZ, R23 ;  /* 0x000000ffff057224 */ /* 0x000fe200078e0017 */
[----:B0-----:R-:W-:Y:S06]  /*7a10*/  @!P0 BRA `(.L_x_176) ;  /* 0x0000000000288947 */ /* 0x001fec0003800000 */
        /* <DEDUP_REMOVED lines=10> */
.L_x_176:
[----:B------:R-:W-:Y:S01]  /*7ac0*/  ISETP.NE.AND P0, PT, R2, 0x1, PT ;  /* 0x000000010200780c */ /* 0x000fe20003f05270 */
[----:B------:R-:W-:Y:S01]  /*7ad0*/  ULDC UR6, c[0x0][0x648] ;  /* 0x0001920000067ab9 */ /* 0x000fe20000000800 */
[----:B------:R-:W-:Y:S01]  /*7ae0*/  LOP3.LUT R21, R21, UR21, RZ, 0xc0, !PT ;  /* 0x0000001515157c12 */ /* 0x000fe2000f8ec0ff */
[----:B-1----:R-:W-:Y:S01]  /*7af0*/  IMAD.MOV R24, RZ, RZ, -R24 ;  /* 0x000000ffff187224 */ /* 0x002fe200078e0a18 */
[----:B------:R-:W-:Y:S01]  /*7b00*/  SHF.R.U64 R4, R4, UR6, R5 ;  /* 0x0000000604047c19 */ /* 0x000fe20008001205 */
[----:B------:R-:W-:Y:S01]  /*7b10*/  ULDC UR6, c[0x0][0x638] ;  /* 0x00018e0000067ab9 */ /* 0x000fe20000000800 */
[----:B------:R-:W-:Y:S01]  /*7b20*/  LOP3.LUT R19, R19, UR4, RZ, 0xc0, !PT ;  /* 0x0000000413137c12 */ /* 0x000fe2000f8ec0ff */
[----:B------:R-:W-:Y:S01]  /*7b30*/  ULDC UR7, c[0x0][0x610] ;  /* 0x0001840000077ab9 */ /* 0x000fe20000000800 */
[----:B------:R-:W-:Y:S02]  /*7b40*/  IMAD.MOV.U32 R6, RZ, RZ, R14 ;  /* 0x000000ffff067224 */ /* 0x000fe400078e000e */
[----:B------:R-:W-:-:S02]  /*7b50*/  IMAD.MOV R5, RZ, RZ, -R4 ;  /* 0x000000ffff057224 */ /* 0x000fc400078e0a04 */
[----:B------:R-:W-:Y:S02]  /*7b60*/  IMAD R4, R4, UR5, R21 ;  /* 0x0000000504047c24 */ /* 0x000fe4000f8e0215 */
[----:B--2---:R-:W-:Y:S02]  /*7b70*/  @P0 IMAD R15, R22, R24, R13 ;  /* 0x00000018160f0224 */ /* 0x004fe400078e020d */
[----:B------:R-:W-:Y:S01]  /*7b80*/  IMAD R20, R5, UR6, R20 ;  /* 0x0000000605147c24 */ /* 0x000fe2000f8e0214 */
[----:B------:R-:W-:Y:S01]  /*7b90*/  ULDC UR6, c[0x0][0x600] ;  /* 0x0001800000067ab9 */ /* 0x000fe20000000800 */
[----:B------:R-:W-:Y:S02]  /*7ba0*/  IMAD R15, R4, UR7, R15 ;  /* 0x00000007040f7c24 */ /* 0x000fe4000f8e020f */
[----:B------:R-:W-:Y:S02]  /*7bb0*/  IMAD R20, R20, UR6, R19 ;  /* 0x0000000614147c24 */ /* 0x000fe4000f8e0213 */
[----:B------:R-:W-:-:S03]  /*7bc0*/  IMAD.MOV.U32 R4, RZ, RZ, 0x1 ;  /* 0x00000001ff047424 */ /* 0x000fc600078e00ff */
[----:B------:R-:W-:Y:S02]  /*7bd0*/  SEL R19, R20, R15, !P0 ;  /* 0x0000000f14137207 */ /* 0x000fe40004000000 */
[----:B------:R-:W-:-:S07]  /*7be0*/  SEL R13, R15, R20, !P0 ;  /* 0x000000140f0d7207 */ /* 0x000fce0004000000 */
.L_x_174:
[----:B------:R-:W-:Y:S05]  /*7bf0*/  BSYNC B1 ;  /* 0x0000000000017941 */ /* 0x000fea0003800000 */
.L_x_173:
[----:B------:R-:W-:-:S13]  /*7c00*/  LOP3.LUT P0, RZ, R4, 0xff, RZ, 0xc0, !PT ;  /* 0x000000ff04ff7812 */ /* 0x000fda000780c0ff */
[----:B------:R-:W-:Y:S05]  /*7c10*/  @P0 BRA `(.L_x_177) ;  /* 0xfffffff400080947 */ /* 0x000fea000383ffff */
[----:B------:R-:W-:Y:S05]  /*7c20*/  BSYNC B0 ;  /* 0x0000000000007941 */ /* 0x000fea0003800000 */
.L_x_166:
[----:B------:R-:W-:-:S03]  /*7c30*/  UMOV UR6, 0xffffffff ;  /* 0xffffffff00067882 */ /* 0x000fc60000000000 */
[----:B------:R-:W-:Y:S05]  /*7c40*/  BRA.DIV UR6, `(.L_x_178) ;  /* 0x0000000206cc7947 */ /* 0x000fea000b800000 */
[----:B------:R-:W-:-:S13]  /*7c50*/  ELECT P6, URZ, PT ;  /* 0x00000000003f782f */ /* 0x000fda00038c0000 */
.L_x_190:
[----:B------:R-:W-:Y:S04]  /*7c60*/  BSSY B0, `(.L_x_179) ;  /* 0x0000019000007945 */ /* 0x000fe80003800000 */
[----:B------:R-:W-:Y:S05]  /*7c70*/  @!P6 BRA `(.L_x_180) ;  /* 0x00000000005ce947 */ /* 0x000fea0003800000 */
[----:B------:R-:W-:-:S04]  /*7c80*/  LOP3.LUT R18, R18, 0x2, RZ, 0xfc, !PT ;  /* 0x0000000212127812 */ /* 0x000fc800078efcff */
[----:B------:R-:W-:-:S13]  /*7c90*/  ISETP.NE.AND P0, PT, R18, 0x3, PT ;  /* 0x000000031200780c */ /* 0x000fda0003f05270 */
[----:B------:R-:W-:Y:S05]  /*7ca0*/  @!P0 BRA `(.L_x_181) ;  /* 0x0000000000048947 */ /* 0x000fea0003800000 */
[----:B------:R-:W-:Y:S01]  /*7cb0*/  BPT.TRAP 0x1 ;  /* 0x000000040000795c */ /* 0x000fe20000300000 */
.L_x_181:
[----:B------:R-:W0:Y:S01]  /*7cc0*/  S2R R3, SR_CgaCtaId ;  /* 0x0000000000037919 */ /* 0x000e220000008800 */
[----:B------:R-:W-:Y:S02]  /*7cd0*/  MOV R0, 0x400 ;  /* 0x0000040000007802 */ /* 0x000fe40000000f00 */
[----:B------:R-:W-:Y:S02]  /*7ce0*/  SHF.L.U32 R2, R10, 0x1f, RZ ;  /* 0x0000001f0a027819 */ /* 0x000fe400000006ff */
[----:B0-----:R-:W-:-:S05]  /*7cf0*/  LEA R0, R3, R0, 0x18 ;  /* 0x0000000003007211 */ /* 0x001fca00078ec0ff */
[----:B------:R-:W-:-:S04]  /*7d00*/  VIADD R0, R0, 0x10 ;  /* 0x0000001000007836 */ /* 0x000fc80000000000 */
[C---:B------:R-:W-:Y:S02]  /*7d10*/  IMAD R5, R9.reuse, 0x8, R0 ;  /* 0x0000000809057824 */ /* 0x040fe400078e0200 */
[----:B------:R-:W-:Y:S02]  /*7d20*/  VIADD R9, R9, 0x1 ;  /* 0x0000000109097836 */ /* 0x000fe40000000000 */
[----:B------:R-:W0:Y:S03]  /*7d30*/  SYNCS.PHASECHK.TRANS64.TRYWAIT P0, [R5+URZ], R2 ;  /* 0x00000002050075a7 */ /* 0x000e26000800017f */
[----:B------:R-:W-:-:S04]  /*7d40*/  ISETP.NE.AND P1, PT, R9, 0x2, PT ;  /* 0x000000020900780c */ /* 0x000fc80003f25270 */
[----:B------:R-:W-:Y:S02]  /*7d50*/  SEL R3, RZ, 0x1, P1 ;  /* 0x00000001ff037807 */ /* 0x000fe40000800000 */
[----:B------:R-:W-:Y:S02]  /*7d60*/  SEL R9, R9, RZ, P1 ;  /* 0x000000ff09097207 */ /* 0x000fe40000800000 */
[----:B------:R-:W-:Y:S01]  /*7d70*/  LOP3.LUT R3, R10, R3, RZ, 0x3c, !PT ;  /* 0x000000030a037212 */ /* 0x000fe200078e3cff */
[----:B0-----:R-:W-:Y:S06]  /*7d80*/  @!P0 BRA `(.L_x_182) ;  /* 0x00000000009c8947 */ /* 0x001fec0003800000 */
.L_x_191:
[----:B------:R-:W-:Y:S01]  /*7d90*/  IMAD R9, R9, 0x8, R0 ;  /* 0x0000000809097824 */ /* 0x000fe200078e0200 */
[----:B------:R-:W-:-:S07]  /*7da0*/  SHF.L.U32 R0, R3, 0x1f, RZ ;  /* 0x0000001f03007819 */ /* 0x000fce00000006ff */
.L_x_183:
[----:B-1----:R1:W2:Y:S02]  /*7db0*/  SYNCS.PHASECHK.TRANS64.TRYWAIT P0, [R9+URZ], R0 ;  /* 0x00000000090075a7 */ /* 0x0022a4000800017f */
[----:B--2---:R-:W-:Y:S05]  /*7dc0*/  @!P0 NANOSLEEP.SYNCS 0x989680 ;  /* 0x009896800000895d */ /* 0x004fea0003900000 */
[----:B------:R-:W2:Y:S02]  /*7dd0*/  @!P0 SYNCS.PHASECHK.TRANS64 P0, [R9+URZ], R0 ;  /* 0x00000000090085a7 */ /* 0x000ea4000800007f */
[----:B--2---:R-:W-:Y:S05]  /*7de0*/  @!P0 BRA `(.L_x_183) ;  /* 0xfffffffc00f08947 */ /* 0x004fea000383ffff */
.L_x_180:
[----:B------:R-:W-:Y:S05]  /*7df0*/  BSYNC B0 ;  /* 0x0000000000007941 */ /* 0x000fea0003800000 */
.L_x_179:
[----:B------:R-:W-:Y:S05]  /*7e00*/  EXIT ;  /* 0x000000000000794d */ /* 0x000fea0003800000 */
.L_x_21:
[----:B-1----:R1:W2:Y:S02]  /*7e10*/  SYNCS.PHASECHK.TRANS64.TRYWAIT P1, [R3+URZ], R0 ;  /* 0x00000000030075a7 */ /* 0x0022a4000802017f */
[----:B--2---:R-:W-:Y:S05]  /*7e20*/  @!P1 NANOSLEEP.SYNCS 0x989680 ;  /* 0x009896800000995d */ /* 0x004fea0003900000 */
[----:B------:R-:W2:Y:S02]  /*7e30*/  @!P1 SYNCS.PHASECHK.TRANS64 P1, [R3+URZ], R0 ;  /* 0x00000000030095a7 */ /* 0x000ea4000802007f */
[----:B--2---:R-:W-:Y:S05]  /*7e40*/  @!P1 BRA `(.L_x_21) ;  /* 0xfffffffc00f09947 */ /* 0x004fea000383ffff */
[----:B------:R-:W-:Y:S05]  /*7e50*/  BRA `(.L_x_20) ;  /* 0xffffff98004c7947 */ /* 0x000fea000383ffff */
.L_x_26:
[----:B-1----:R1:W2:Y:S02]  /*7e60*/  SYNCS.PHASECHK.TRANS64.TRYWAIT P1, [R5+URZ], R4 ;  /* 0x00000004050075a7 */ /* 0x0022a4000802017f */
[----:B--2---:R-:W-:Y:S05]  /*7e70*/  @!P1 NANOSLEEP.SYNCS 0x989680 ;  /* 0x009896800000995d */ /* 0x004fea0003900000 */
[----:B------:R-:W2:Y:S02]  /*7e80*/  @!P1 SYNCS.PHASECHK.TRANS64 P1, [R5+URZ], R4 ;  /* 0x00000004050095a7 */ /* 0x000ea4000802007f */
[----:B--2---:R-:W-:Y:S05]  /*7e90*/  @!P1 BRA `(.L_x_26) ;  /* 0xfffffffc00f09947 */ /* 0x004fea000383ffff */
[----:B------:R-:W-:Y:S05]  /*7ea0*/  BRA `(.L_x_25) ;  /* 0xffffff9c00287947 */ /* 0x000fea000383ffff */
.L_x_167:
[----:B------:R-:W-:Y:S01]  /*7eb0*/  BSSY B1, `(.L_x_184) ;  /* 0x0000006000017945 */ /* 0x000fe20003800000 */
[----:B------:R-:W-:-:S07]  /*7ec0*/  IMAD.MOV.U32 R15, RZ, RZ, -0x1 ;  /* 0xffffffffff0f7424 */ /* 0x000fce00078e00ff */
[----:B------:R-:W-:Y:S05]  /*7ed0*/  WARPSYNC.COLLECTIVE R15, `(.L_x_185) ;  /* 0x000000000f0c7348 */ /* 0x000fea0003c00000 */
[----:B------:R-:W-:Y:S02]  /*7ee0*/  ELECT P6, UR62, PT ;  /* 0x00000000003e782f */ /* 0x000fe400038c0000 */
[----:B------:R-:W-:Y:S01]  /*7ef0*/  MOV R14, UR62 ;  /* 0x0000003e000e7c02 */ /* 0x000fe20008000f00 */
[----:B------:R-:W-:Y:S10]  /*7f00*/  ENDCOLLECTIVE ;  /* 0x000000000000791b */ /* 0x000ff40003800000 */
.L_x_185:
[----:B------:R-:W-:Y:S05]  /*7f10*/  BSYNC B1 ;  /* 0x0000000000017941 */ /* 0x000fea0003800000 */
.L_x_184:
[----:B------:R-:W-:Y:S05]  /*7f20*/  BRA `(.L_x_186) ;  /* 0xfffffff000507947 */ /* 0x000fea000383ffff */
.L_x_170:
[----:B-1----:R1:W2:Y:S02]  /*7f30*/  SYNCS.PHASECHK.TRANS64.TRYWAIT P0, [R20+URZ+0x10], R13 ;  /* 0x0000100d140075a7 */ /* 0x0022a4000800017f */
[----:B--2---:R-:W-:Y:S05]  /*7f40*/  @!P0 NANOSLEEP.SYNCS 0x989680 ;  /* 0x009896800000895d */ /* 0x004fea0003900000 */
[----:B------:R-:W2:Y:S02]  /*7f50*/  @!P0 SYNCS.PHASECHK.TRANS64 P0, [R20+URZ+0x10], R13 ;  /* 0x0000100d140085a7 */ /* 0x000ea4000800007f */
[----:B--2---:R-:W-:Y:S05]  /*7f60*/  @!P0 BRA `(.L_x_170) ;  /* 0xfffffffc00f08947 */ /* 0x004fea000383ffff */
[----:B------:R-:W-:Y:S05]  /*7f70*/  BRA `(.L_x_187) ;  /* 0xfffffff000987947 */ /* 0x000fea000383ffff */
.L_x_178:
[----:B------:R-:W-:Y:S01]  /*7f80*/  BSSY B0, `(.L_x_188) ;  /* 0x0000006000007945 */ /* 0x000fe20003800000 */
[----:B------:R-:W-:-:S07]  /*7f90*/  IMAD.MOV.U32 R15, RZ, RZ, -0x1 ;  /* 0xffffffffff0f7424 */ /* 0x000fce00078e00ff */
[----:B------:R-:W-:Y:S05]  /*7fa0*/  WARPSYNC.COLLECTIVE R15, `(.L_x_189) ;  /* 0x000000000f0c7348 */ /* 0x000fea0003c00000 */
[----:B------:R-:W-:Y:S02]  /*7fb0*/  ELECT P6, UR62, PT ;  /* 0x00000000003e782f */ /* 0x000fe400038c0000 */
[----:B------:R-:W-:Y:S01]  /*7fc0*/  MOV R14, UR62 ;  /* 0x0000003e000e7c02 */ /* 0x000fe20008000f00 */
[----:B------:R-:W-:Y:S10]  /*7fd0*/  ENDCOLLECTIVE ;  /* 0x000000000000791b */ /* 0x000ff40003800000 */
.L_x_189:
[----:B------:R-:W-:Y:S05]  /*7fe0*/  BSYNC B0 ;  /* 0x0000000000007941 */ /* 0x000fea0003800000 */
.L_x_188:
[----:B------:R-:W-:Y:S05]  /*7ff0*/  BRA `(.L_x_190) ;  /* 0xfffffffc00187947 */ /* 0x000fea000383ffff */
.L_x_182:
[----:B0-----:R0:W1:Y:S02]  /*8000*/  SYNCS.PHASECHK.TRANS64.TRYWAIT P0, [R5+URZ], R2 ;  /* 0x00000002050075a7 */ /* 0x001064000800017f */
[----:B-1----:R-:W-:Y:S05]  /*8010*/  @!P0 NANOSLEEP.SYNCS 0x989680 ;  /* 0x009896800000895d */ /* 0x002fea0003900000 */
[----:B------:R-:W1:Y:S02]  /*8020*/  @!P0 SYNCS.PHASECHK.TRANS64 P0, [R5+URZ], R2 ;  /* 0x00000002050085a7 */ /* 0x000e64000800007f */
[----:B-1----:R-:W-:Y:S05]  /*8030*/  @!P0 BRA `(.L_x_182) ;  /* 0xfffffffc00f08947 */ /* 0x002fea000383ffff */
[----:B------:R-:W-:Y:S05]  /*8040*/  BRA `(.L_x_191) ;  /* 0xfffffffc00507947 */ /* 0x000fea000383ffff */
.L_x_192:
[----:B------:R-:W-:-:S00]  /*8050*/  BRA `(.L_x_192) ;  /* 0xfffffffc00fc7947 */ /* 0x000fc0000383ffff */
[----:B------:R-:W-:-:S00]  /*8060*/  NOP ;  /* 0x0000000000007918 */ /* 0x000fc00000000000 */
        /* <DEDUP_REMOVED lines=9> */
.L_x_193:


//--------------------- .nv.global.init           --------------------------
	.section	.nv.global.init,"aw",@progbits
.nv.global.init:
	.type		$str$22,@object
	.size		$str$22,($str$23 - $str$22)
$str$22:
        /*0000*/ 	.byte	0x6b, 0x5f, 0x74, 0x69, 0x6c, 0x65, 0x5f, 0x63, 0x6f, 0x75, 0x6e, 0x74, 0x20, 0x3e, 0x3d, 0x20
        /*0010*/ 	.byte	0x31, 0x00
	.type		$str$23,@object
	.size		$str$23,(__unnamed_1 - $str$23)
$str$23:
        /*0012*/ 	.byte	0x2f, 0x74, 0x6d, 0x70, 0x2f, 0x63, 0x75, 0x74, 0x6c, 0x61, 0x73, 0x73, 0x5f, 0x73, 0x77, 0x65
        /*0022*/ 	.byte	0x65, 0x70, 0x5f, 0x73, 0x72, 0x63, 0x2f, 0x69, 0x6e, 0x63, 0x6c, 0x75, 0x64, 0x65, 0x2f, 0x63
        /*0032*/ 	.byte	0x75, 0x74, 0x6c, 0x61, 0x73, 0x73, 0x2f, 0x67, 0x65, 0x6d, 0x6d, 0x2f, 0x63, 0x6f, 0x6c, 0x6c
        /*0042*/ 	.byte	0x65, 0x63, 0x74, 0x69, 0x76, 0x65, 0x2f, 0x73, 0x6d, 0x39, 0x30, 0x5f, 0x6d, 0x6d, 0x61, 0x5f
        /*0052*/ 	.byte	0x74, 0x6d, 0x61, 0x5f, 0x67, 0x6d, 0x6d, 0x61, 0x5f, 0x73, 0x73, 0x5f, 0x77, 0x61, 0x72, 0x70
        /*0062*/ 	.byte	0x73, 0x70, 0x65, 0x63, 0x69, 0x61, 0x6c, 0x69, 0x7a, 0x65, 0x64, 0x2e, 0x68, 0x70, 0x70, 0x00
	.type		__unnamed_1,@object
	.size		__unnamed_1,(.L_0 - __unnamed_1)
__unnamed_1:
        /*0072*/ 	.byte	0x76, 0x6f, 0x69, 0x64, 0x20, 0x63, 0x75, 0x74, 0x6c, 0x61, 0x73, 0x73, 0x3a, 0x3a, 0x67, 0x65
        /* <DEDUP_REMOVED lines=181> */
.L_0:


//--------------------- .nv.shared._ZN7cutlass13device_kernelINS_4gemm6kernel13GemmUniversalIN4cute5tupleIJiiiiEEENS1_10collective13CollectiveMmaINS1_34MainloopSm90TmaGmmaWarpSpecializedILi2ENS5_IJNS4_1CILi4EEENSA_ILi2EEENSA_ILi1EEEEEENS1_35KernelTmaWarpSpecializedCooperativeEEENS5_IJNSA_ILi128EEESH_NSA_ILi64EEEEEENS_6half_tENS5_IJlSD_lEEESK_NS5_IJSD_llEEENS4_8TiledMMAINS4_8MMA_AtomIJNS4_4SM904GMMA26MMA_64x128x16_F32F16F16_SSILNSQ_5MajorE0ELSS_1ELNSQ_7ScaleInE1ELST_1EEEEEENS4_6LayoutINS5_IJSC_SD_SD_EEENS5_IJSD_NSA_ILi0EEESY_EEEEENS5_IJNS4_10UnderscoreES11_S11_EEEEENS4_23SM90_TMA_LOAD_MULTICASTENS4_14ComposedLayoutINS4_7SwizzleILi3ELi4ELi3EEENS4_18smem_ptr_flag_bitsILi16EEENSW_INS5_IJNSA_ILi8EEESI_EEENS5_IJSI_SD_EEEEEEEvNS4_8identityES14_NS15_IS17_S19_NSW_INS5_IJSI_S1A_EEENS5_IJSD_SI_EEEEEEEvS1F_EENS_8epilogue10collective6detail29Sm90TmaWarpSpecializedAdapterINS1M_15DefaultEpilogueISK_SL_SL_NS1L_6thread17LinearCombinationISK_Li1EffLNS1Q_9ScaleType4KindE0ELNS_15FloatRoundStyleE2ESK_EENS1_15EpilogueDefaultEEEEEvvEEEEvNT_6ParamsE --------------------------
	.section	.nv.shared._ZN7cutlass13device_kernelINS_4gemm6kernel13GemmUniversalIN4cute5tupleIJiiiiEEENS1_10collective13CollectiveMmaINS1_34MainloopSm90TmaGmmaWarpSpecializedILi2ENS5_IJNS4_1CILi4EEENSA_ILi2EEENSA_ILi1EEEEEENS1_35KernelTmaWarpSpecializedCooperativeEEENS5_IJNSA_ILi128EEESH_NSA_ILi64EEEEEENS_6half_tENS5_IJlSD_lEEESK_NS5_IJSD_llEEENS4_8TiledMMAINS4_8MMA_AtomIJNS4_4SM904GMMA26MMA_64x128x16_F32F16F16_SSILNSQ_5MajorE0ELSS_1ELNSQ_7ScaleInE1ELST_1EEEEEENS4_6LayoutINS5_IJSC_SD_SD_EEENS5_IJSD_NSA_ILi0EEESY_EEEEENS5_IJNS4_10UnderscoreES11_S11_EEEEENS4_23SM90_TMA_LOAD_MULTICASTENS4_14ComposedLayoutINS4_7SwizzleILi3ELi4ELi3EEENS4_18smem_ptr_flag_bitsILi16EEENSW_INS5_IJNSA_ILi8EEESI_EEENS5_IJSI_SD_EEEEEEEvNS4_8identityES14_NS15_IS17_S19_NSW_INS5_IJSI_S1A_EEENS5_IJSD_SI_EEEEEEEvS1F_EENS_8epilogue10collective6detail29Sm90TmaWarpSpecializedAdapterINS1M_15DefaultEpilogueISK_SL_SL_NS1L_6thread17LinearCombinationISK_Li1EffLNS1Q_9ScaleType4KindE0ELNS_15FloatRoundStyleE2ESK_EENS1_15EpilogueDefaultEEEEEvvEEEEvNT_6ParamsE,"aw",@nobits
	.sectionflags	@""
	.align	16
	.zero		1024


//--------------------- .nv.shared.reserved.0     --------------------------
	.section	.nv.shared.reserved.0,"aw",@nobits
	.weak		__nv_reservedSMEM_offset_0_alias
	.size		__nv_reservedSMEM_offset_0_alias, 0, 0
	.other		__nv_reservedSMEM_offset_0_alias,@"STO_CUDA_RESERVED_SHARED STV_DEFAULT"
__nv_reservedSMEM_offset_0_alias:
	.zero		0


//--------------------- .nv.global                --------------------------
	.section	.nv.global,"aw",@nobits
.nv.global:
	.type		_ZN40_INTERNAL_c052ec64_4_k_cu_34e6c8e4_265834cute1_E,@object
	.size		_ZN40_INTERNAL_c052ec64_4_k_cu_34e6c8e4_265834cute1_E,(_ZN40_INTERNAL_c052ec64_4_k_cu_34e6c8e4_265834cuda3std3__45__cpo6cbeginE - _ZN40_INTERNAL_c052ec64_4_k_cu_34e6c8e4_265834cute1_E)
_ZN40_INTERNAL_c052ec64_4_k_cu_34e6c8e4_265834cute1_E:
	.zero		1
	.type		_ZN40_INTERNAL_c052ec64_4_k_cu_34e6c8e4_265834cuda3std3__45__cpo6cbeginE,@object
	.size		_ZN40_INTERNAL_c052ec64_4_k_cu_34e6c8e4_265834cuda3std3__45__cpo6cbeginE,(_ZN40_INTERNAL_c052ec64_4_k_cu_34e6c8e4_265834cuda3std3__48in_placeE - _ZN40_INTERNAL_c052ec64_4_k_cu_34e6c8e4_265834cuda3std3__45__cpo6cbeginE)
_ZN40_INTERNAL_c052ec64_4_k_cu_34e6c8e4_265834cuda3std3__45__cpo6cbeginE:
	.zero		1
	.type		_ZN40_INTERNAL_c052ec64_4_k_cu_34e6c8e4_265834cuda3std3__48in_placeE,@object
	.size		_ZN40_INTERNAL_c052ec64_4_k_cu_34e6c8e4_265834cuda3std3__48in_placeE,(_ZN40_INTERNAL_c052ec64_4_k_cu_34e6c8e4_265834cuda3std6ranges3__45__cpo9iter_moveE - _ZN40_INTERNAL_c052ec64_4_k_cu_34e6c8e4_265834cuda3std3__48in_placeE)
_ZN40_INTERNAL_c052ec64_4_k_cu_34e6c8e4_265834cuda3std3__48in_placeE:
	.zero		1
	.type		_ZN40_INTERNAL_c052ec64_4_k_cu_34e6c8e4_265834cuda3std6ranges3__45__cpo9iter_moveE,@object
	.size		_ZN40_INTERNAL_c052ec64_4_k_cu_34e6c8e4_265834cuda3std6ranges3__45__cpo9iter_moveE,(_ZN40_INTERNAL_c052ec64_4_k_cu_34e6c8e4_265834cuda3std3__45__cpo5beginE - _ZN40_INTERNAL_c052ec64_4_k_cu_34e6c8e4_265834cuda3std6ranges3__45__cpo9iter_moveE)
_ZN40_INTERNAL_c052ec64_4_k_cu_34e6c8e4_265834cuda3std6ranges3__45__cpo9iter_moveE:
	.zero		1
	.type		_ZN40_INTERNAL_c052ec64_4_k_cu_34e6c8e4_265834cuda3std3__45__cpo5beginE,@object
	.size		_ZN40_INTERNAL_c052ec64_4_k_cu_34e6c8e4_265834cuda3std3__45__cpo5beginE,(_ZN40_INTERNAL_c052ec64_4_k_cu_34e6c8e4_265834cuda3std3__442_GLOBAL__N__c052ec64_4_k_cu_34e6c8e4_265836ignoreE - _ZN40_INTERNAL_c052ec64_4_k_cu_34e6c8e4_265834cuda3std3__45__cpo5beginE)
_ZN40_INTERNAL_c052ec64_4_k_cu_34e6c8e4_265834cuda3std3__45__cpo5beginE:
	.zero		1
	.type		_ZN40_INTERNAL_c052ec64_4_k_cu_34e6c8e4_265834cuda3std3__442_GLOBAL__N__c052ec64_4_k_cu_34e6c8e4_265836ignoreE,@object
	.size		_ZN40_INTERNAL_c052ec64_4_k_cu_34e6c8e4_265834cuda3std3__442_GLOBAL__N__c052ec64_4_k_cu_34e6c8e4_265836ignoreE,(_ZN40_INTERNAL_c052ec64_4_k_cu_34e6c8e4_265834cute7productE - _ZN40_INTERNAL_c052ec64_4_k_cu_34e6c8e4_265834cuda3std3__442_GLOBAL__N__c052ec64_4_k_cu_34e6c8e4_265836ignoreE)
_ZN40_INTERNAL_c052ec64_4_k_cu_34e6c8e4_265834cuda3std3__442_GLOBAL__N__c052ec64_4_k_cu_34e6c8e4_265836ignoreE:
	.zero		1
	.type		_ZN40_INTERNAL_c052ec64_4_k_cu_34e6c8e4_265834cute7productE,@object
	.size		_ZN40_INTERNAL_c052ec64_4_k_cu_34e6c8e4_265834cute7productE,(_ZN40_INTERNAL_c052ec64_4_k_cu_34e6c8e4_265834cuda3std3__45__cpo3endE - _ZN40_INTERNAL_c052ec64_4_k_cu_34e6c8e4_265834cute7productE)
_ZN40_INTERNAL_c052ec64_4_k_cu_34e6c8e4_265834cute7productE:
	.zero		1
	.type		_ZN40_INTERNAL_c052ec64_4_k_cu_34e6c8e4_265834cuda3std3__45__cpo3endE,@object
	.size		_ZN40_INTERNAL_c052ec64_4_k_cu_34e6c8e4_265834cuda3std3__45__cpo3endE,(_ZN40_INTERNAL_c052ec64_4_k_cu_34e6c8e4_265834cuda3std3__419piecewise_constructE - _ZN40_INTERNAL_c052ec64_4_k_cu_34e6c8e4_265834cuda3std3__45__cpo3endE)
_ZN40_INTERNAL_c052ec64_4_k_cu_34e6c8e4_265834cuda3std3__45__cpo3endE:
	.zero		1
	.type		_ZN40_INTERNAL_c052ec64_4_k_cu_34e6c8e4_265834cuda3std3__419piecewise_constructE,@object
	.size		_ZN40_INTERNAL_c052ec64_4_k_cu_34e6c8e4_265834cuda3std3__419piecewise_constructE,(_ZN40_INTERNAL_c052ec64_4_k_cu_34e6c8e4_265834cuda3std3__45__cpo4cendE - _ZN40_INTERNAL_c052ec64_4_k_cu_34e6c8e4_265834cuda3std3__419piecewise_constructE)
_ZN40_INTERNAL_c052ec64_4_k_cu_34e6c8e4_265834cuda3std3__419piecewise_constructE:
	.zero		1
	.type		_ZN40_INTERNAL_c052ec64_4_k_cu_34e6c8e4_265834cuda3std3__45__cpo4cendE,@object
	.size		_ZN40_INTERNAL_c052ec64_4_k_cu_34e6c8e4_265834cuda3std3__45__cpo4cendE,(_ZN40_INTERNAL_c052ec64_4_k_cu_34e6c8e4_265834cuda3std6ranges3__45__cpo4swapE - _ZN40_INTERNAL_c052ec64_4_k_cu_34e6c8e4_265834cuda3std3__45__cpo4cendE)
_ZN40_INTERNAL_c052ec64_4_k_cu_34e6c8e4_265834cuda3std3__45__cpo4cendE:
	.zero		1
	.type		_ZN40_INTERNAL_c052ec64_4_k_cu_34e6c8e4_265834cuda3std6ranges3__45__cpo4swapE,@object
	.size		_ZN40_INTERNAL_c052ec64_4_k_cu_34e6c8e4_265834cuda3std6ranges3__45__cpo4swapE,(.L_8 - _ZN40_INTERNAL_c052ec64_4_k_cu_34e6c8e4_265834cuda3std6ranges3__45__cpo4swapE)
_ZN40_INTERNAL_c052ec64_4_k_cu_34e6c8e4_265834cuda3std6ranges3__45__cpo4swapE:
	.zero		1
.L_8:


//--------------------- .nv.constant0._ZN7cutlass13device_kernelINS_4gemm6kernel13GemmUniversalIN4cute5tupleIJiiiiEEENS1_10collective13CollectiveMmaINS1_34MainloopSm90TmaGmmaWarpSpecializedILi2ENS5_IJNS4_1CILi4EEENSA_ILi2EEENSA_ILi1EEEEEENS1_35KernelTmaWarpSpecializedCooperativeEEENS5_IJNSA_ILi128EEESH_NSA_ILi64EEEEEENS_6half_tENS5_IJlSD_lEEESK_NS5_IJSD_llEEENS4_8TiledMMAINS4_8MMA_AtomIJNS4_4SM904GMMA26MMA_64x128x16_F32F16F16_SSILNSQ_5MajorE0ELSS_1ELNSQ_7ScaleInE1ELST_1EEEEEENS4_6LayoutINS5_IJSC_SD_SD_EEENS5_IJSD_NSA_ILi0EEESY_EEEEENS5_IJNS4_10UnderscoreES11_S11_EEEEENS4_23SM90_TMA_LOAD_MULTICASTENS4_14ComposedLayoutINS4_7SwizzleILi3ELi4ELi3EEENS4_18smem_ptr_flag_bitsILi16EEENSW_INS5_IJNSA_ILi8EEESI_EEENS5_IJSI_SD_EEEEEEEvNS4_8identityES14_NS15_IS17_S19_NSW_INS5_IJSI_S1A_EEENS5_IJSD_SI_EEEEEEEvS1F_EENS_8epilogue10collective6detail29Sm90TmaWarpSpecializedAdapterINS1M_15DefaultEpilogueISK_SL_SL_NS1L_6thread17LinearCombinationISK_Li1EffLNS1Q_9ScaleType4KindE0ELNS_15FloatRoundStyleE2ESK_EENS1_15EpilogueDefaultEEEEEvvEEEEvNT_6ParamsE --------------------------
	.section	.nv.constant0._ZN7cutlass13device_kernelINS_4gemm6kernel13GemmUniversalIN4cute5tupleIJiiiiEEENS1_10collective13CollectiveMmaINS1_34MainloopSm90TmaGmmaWarpSpecializedILi2ENS5_IJNS4_1CILi4EEENSA_ILi2EEENSA_ILi1EEEEEENS1_35KernelTmaWarpSpecializedCooperativeEEENS5_IJNSA_ILi128EEESH_NSA_ILi64EEEEEENS_6half_tENS5_IJlSD_lEEESK_NS5_IJSD_llEEENS4_8TiledMMAINS4_8MMA_AtomIJNS4_4SM904GMMA26MMA_64x128x16_F32F16F16_SSILNSQ_5MajorE0ELSS_1ELNSQ_7ScaleInE1ELST_1EEEEEENS4_6LayoutINS5_IJSC_SD_SD_EEENS5_IJSD_NSA_ILi0EEESY_EEEEENS5_IJNS4_10UnderscoreES11_S11_EEEEENS4_23SM90_TMA_LOAD_MULTICASTENS4_14ComposedLayoutINS4_7SwizzleILi3ELi4ELi3EEENS4_18smem_ptr_flag_bitsILi16EEENSW_INS5_IJNSA_ILi8EEESI_EEENS5_IJSI_SD_EEEEEEEvNS4_8identityES14_NS15_IS17_S19_NSW_INS5_IJSI_S1A_EEENS5_IJSD_SI_EEEEEEEvS1F_EENS_8epilogue10collective6detail29Sm90TmaWarpSpecializedAdapterINS1M_15DefaultEpilogueISK_SL_SL_NS1L_6thread17LinearCombinationISK_Li1EffLNS1Q_9ScaleType4KindE0ELNS_15FloatRoundStyleE2ESK_EENS1_15EpilogueDefaultEEEEEvvEEEEvNT_6ParamsE,"a",@progbits
	.sectionflags	@""
	.align	4
.nv.constant0._ZN7cutlass13device_kernelINS_4gemm6kernel13GemmUniversalIN4cute5tupleIJiiiiEEENS1_10collective13CollectiveMmaINS1_34MainloopSm90TmaGmmaWarpSpecializedILi2ENS5_IJNS4_1CILi4EEENSA_ILi2EEENSA_ILi1EEEEEENS1_35KernelTmaWarpSpecializedCooperativeEEENS5_IJNSA_ILi128EEESH_NSA_ILi64EEEEEENS_6half_tENS5_IJlSD_lEEESK_NS5_IJSD_llEEENS4_8TiledMMAINS4_8MMA_AtomIJNS4_4SM904GMMA26MMA_64x128x16_F32F16F16_SSILNSQ_5MajorE0ELSS_1ELNSQ_7ScaleInE1ELST_1EEEEEENS4_6LayoutINS5_IJSC_SD_SD_EEENS5_IJSD_NSA_ILi0EEESY_EEEEENS5_IJNS4_10UnderscoreES11_S11_EEEEENS4_23SM90_TMA_LOAD_MULTICASTENS4_14ComposedLayoutINS4_7SwizzleILi3ELi4ELi3EEENS4_18smem_ptr_flag_bitsILi16EEENSW_INS5_IJNSA_ILi8EEESI_EEENS5_IJSI_SD_EEEEEEEvNS4_8identityES14_NS15_IS17_S19_NSW_INS5_IJSI_S1A_EEENS5_IJSD_SI_EEEEEEEvS1F_EENS_8epilogue10collective6detail29Sm90TmaWarpSpecializedAdapterINS1M_15DefaultEpilogueISK_SL_SL_NS1L_6thread17LinearCombinationISK_Li1EffLNS1Q_9ScaleType4KindE0ELNS_15FloatRoundStyleE2ESK_EENS1_15EpilogueDefaultEEEEEvvEEEEvNT_6ParamsE:
	.zero		1664


//--------------------- SYMBOLS --------------------------

	.type		.nv.reservedSmem.offset0,@object
	.size		.nv.reservedSmem.offset0,0x4
	.type		__assertfail,@function
